//
// Generated by NVIDIA NVVM Compiler
//
// Compiler Build ID: CL-36424714
// Cuda compilation tools, release 13.0, V13.0.88
// Based on NVVM 20.0.0
//

.version 9.0
.target sm_100
.address_size 64

	// .globl	_Z7init_W1Pd
.global .align 4 .b8 precalc_xorwow_matrix[102400];
.global .align 4 .b8 precalc_xorwow_offset_matrix[102400];
.global .align 4 .b8 mrg32k3aM1[2304];
.global .align 4 .b8 mrg32k3aM2[2304];
.global .align 4 .b8 mrg32k3aM1SubSeq[2016];
.global .align 4 .b8 mrg32k3aM2SubSeq[2016];
.global .align 4 .b8 mrg32k3aM1Seq[2304];
.global .align 4 .b8 mrg32k3aM2Seq[2304];
.const .align 8 .b8 __cr_lgamma_table[72];
.const .align 8 .b8 input[6272];
// _ZZ6layer1P19NeuralNetworkDevicePdE6sInput has been demoted
// _ZZ6layer1P19NeuralNetworkDevicePdE7sHidden has been demoted
// _ZZ6layer2P19NeuralNetworkDevicePdS1_E7sHidden has been demoted
// _ZZ6layer2P19NeuralNetworkDevicePdS1_E7sOutput has been demoted
// _ZZ19hiddenLayerGradientP19NeuralNetworkDevicePdS1_S1_E13shared_output has been demoted

.visible .entry _Z7init_W1Pd(
	.param .u64 .ptr .align 1 _Z7init_W1Pd_param_0
)
{
	.local .align 8 .b8 	__local_depot0[48];
	.reg .b64 	%SP;
	.reg .b64 	%SPL;
	.reg .pred 	%p<64>;
	.reg .b32 	%r<1207>;
	.reg .b64 	%rd<30>;
	.reg .b64 	%fd<5>;

	mov.u64 	%SPL, __local_depot0;
	ld.param.u64 	%rd10, [_Z7init_W1Pd_param_0];
	mov.u32 	%r541, %ctaid.x;
	mov.u32 	%r542, %ntid.x;
	mov.u32 	%r543, %tid.x;
	mad.lo.s32 	%r1, %r541, %r542, %r543;
	setp.gt.s32 	%p1, %r1, 100351;
	@%p1 bra 	$L__BB0_117;
	add.u64 	%rd1, %SPL, 0;
	cvt.s64.s32 	%rd2, %r1;
	mov.b32 	%r941, 1593684748;
	mov.b32 	%r547, 832094735;
	st.local.v2.u32 	[%rd1], {%r547, %r941};
	mov.b32 	%r548, -123459836;
	mov.b32 	%r940, 1111207954;
	st.local.v2.u32 	[%rd1+8], {%r940, %r548};
	mov.b32 	%r937, 1476011280;
	mov.b32 	%r549, -589760388;
	st.local.v2.u32 	[%rd1+16], {%r549, %r937};
	setp.eq.s32 	%p2, %r1, 0;
	@%p2 bra 	$L__BB0_116;
	mov.b32 	%r924, 0;
	mov.b32 	%r941, 1593684748;
	mov.b32 	%r940, 1111207954;
	mov.b32 	%r937, 1476011280;
	mov.u64 	%rd13, precalc_xorwow_matrix;
	mov.u64 	%rd29, %rd2;
$L__BB0_3:
	mov.u64 	%rd3, %rd29;
	and.b64  	%rd4, %rd3, 3;
	setp.eq.s64 	%p3, %rd4, 0;
	@%p3 bra 	$L__BB0_115;
	mul.wide.u32 	%rd12, %r924, 3200;
	add.s64 	%rd5, %rd13, %rd12;
	mov.b32 	%r937, 0;
	mov.u32 	%r938, %r937;
	mov.u32 	%r939, %r937;
	mov.u32 	%r940, %r937;
	mov.u32 	%r941, %r937;
	mov.u32 	%r930, %r937;
$L__BB0_5:
	mul.wide.u32 	%rd14, %r930, 4;
	add.s64 	%rd15, %rd1, %rd14;
	ld.local.u32 	%r12, [%rd15+4];
	shl.b32 	%r13, %r930, 5;
	mov.b32 	%r936, 0;
$L__BB0_6:
	.pragma "nounroll";
	shr.u32 	%r556, %r12, %r936;
	and.b32  	%r557, %r556, 1;
	setp.eq.b32 	%p4, %r557, 1;
	not.pred 	%p5, %p4;
	add.s32 	%r558, %r13, %r936;
	mul.lo.s32 	%r559, %r558, 5;
	mul.wide.u32 	%rd16, %r559, 4;
	add.s64 	%rd6, %rd5, %rd16;
	@%p5 bra 	$L__BB0_8;
	ld.global.u32 	%r560, [%rd6];
	xor.b32  	%r941, %r941, %r560;
	ld.global.u32 	%r561, [%rd6+4];
	xor.b32  	%r940, %r940, %r561;
	ld.global.u32 	%r562, [%rd6+8];
	xor.b32  	%r939, %r939, %r562;
	ld.global.u32 	%r563, [%rd6+12];
	xor.b32  	%r938, %r938, %r563;
	ld.global.u32 	%r564, [%rd6+16];
	xor.b32  	%r937, %r937, %r564;
$L__BB0_8:
	and.b32  	%r566, %r556, 2;
	setp.eq.s32 	%p6, %r566, 0;
	@%p6 bra 	$L__BB0_10;
	ld.global.u32 	%r567, [%rd6+20];
	xor.b32  	%r941, %r941, %r567;
	ld.global.u32 	%r568, [%rd6+24];
	xor.b32  	%r940, %r940, %r568;
	ld.global.u32 	%r569, [%rd6+28];
	xor.b32  	%r939, %r939, %r569;
	ld.global.u32 	%r570, [%rd6+32];
	xor.b32  	%r938, %r938, %r570;
	ld.global.u32 	%r571, [%rd6+36];
	xor.b32  	%r937, %r937, %r571;
$L__BB0_10:
	and.b32  	%r573, %r556, 4;
	setp.eq.s32 	%p7, %r573, 0;
	@%p7 bra 	$L__BB0_12;
	ld.global.u32 	%r574, [%rd6+40];
	xor.b32  	%r941, %r941, %r574;
	ld.global.u32 	%r575, [%rd6+44];
	xor.b32  	%r940, %r940, %r575;
	ld.global.u32 	%r576, [%rd6+48];
	xor.b32  	%r939, %r939, %r576;
	ld.global.u32 	%r577, [%rd6+52];
	xor.b32  	%r938, %r938, %r577;
	ld.global.u32 	%r578, [%rd6+56];
	xor.b32  	%r937, %r937, %r578;
$L__BB0_12:
	and.b32  	%r580, %r556, 8;
	setp.eq.s32 	%p8, %r580, 0;
	@%p8 bra 	$L__BB0_14;
	ld.global.u32 	%r581, [%rd6+60];
	xor.b32  	%r941, %r941, %r581;
	ld.global.u32 	%r582, [%rd6+64];
	xor.b32  	%r940, %r940, %r582;
	ld.global.u32 	%r583, [%rd6+68];
	xor.b32  	%r939, %r939, %r583;
	ld.global.u32 	%r584, [%rd6+72];
	xor.b32  	%r938, %r938, %r584;
	ld.global.u32 	%r585, [%rd6+76];
	xor.b32  	%r937, %r937, %r585;
$L__BB0_14:
	and.b32  	%r587, %r556, 16;
	setp.eq.s32 	%p9, %r587, 0;
	@%p9 bra 	$L__BB0_16;
	ld.global.u32 	%r588, [%rd6+80];
	xor.b32  	%r941, %r941, %r588;
	ld.global.u32 	%r589, [%rd6+84];
	xor.b32  	%r940, %r940, %r589;
	ld.global.u32 	%r590, [%rd6+88];
	xor.b32  	%r939, %r939, %r590;
	ld.global.u32 	%r591, [%rd6+92];
	xor.b32  	%r938, %r938, %r591;
	ld.global.u32 	%r592, [%rd6+96];
	xor.b32  	%r937, %r937, %r592;
$L__BB0_16:
	and.b32  	%r594, %r556, 32;
	setp.eq.s32 	%p10, %r594, 0;
	@%p10 bra 	$L__BB0_18;
	ld.global.u32 	%r595, [%rd6+100];
	xor.b32  	%r941, %r941, %r595;
	ld.global.u32 	%r596, [%rd6+104];
	xor.b32  	%r940, %r940, %r596;
	ld.global.u32 	%r597, [%rd6+108];
	xor.b32  	%r939, %r939, %r597;
	ld.global.u32 	%r598, [%rd6+112];
	xor.b32  	%r938, %r938, %r598;
	ld.global.u32 	%r599, [%rd6+116];
	xor.b32  	%r937, %r937, %r599;
$L__BB0_18:
	and.b32  	%r601, %r556, 64;
	setp.eq.s32 	%p11, %r601, 0;
	@%p11 bra 	$L__BB0_20;
	ld.global.u32 	%r602, [%rd6+120];
	xor.b32  	%r941, %r941, %r602;
	ld.global.u32 	%r603, [%rd6+124];
	xor.b32  	%r940, %r940, %r603;
	ld.global.u32 	%r604, [%rd6+128];
	xor.b32  	%r939, %r939, %r604;
	ld.global.u32 	%r605, [%rd6+132];
	xor.b32  	%r938, %r938, %r605;
	ld.global.u32 	%r606, [%rd6+136];
	xor.b32  	%r937, %r937, %r606;
$L__BB0_20:
	and.b32  	%r608, %r556, 128;
	setp.eq.s32 	%p12, %r608, 0;
	@%p12 bra 	$L__BB0_22;
	ld.global.u32 	%r609, [%rd6+140];
	xor.b32  	%r941, %r941, %r609;
	ld.global.u32 	%r610, [%rd6+144];
	xor.b32  	%r940, %r940, %r610;
	ld.global.u32 	%r611, [%rd6+148];
	xor.b32  	%r939, %r939, %r611;
	ld.global.u32 	%r612, [%rd6+152];
	xor.b32  	%r938, %r938, %r612;
	ld.global.u32 	%r613, [%rd6+156];
	xor.b32  	%r937, %r937, %r613;
$L__BB0_22:
	and.b32  	%r615, %r556, 256;
	setp.eq.s32 	%p13, %r615, 0;
	@%p13 bra 	$L__BB0_24;
	ld.global.u32 	%r616, [%rd6+160];
	xor.b32  	%r941, %r941, %r616;
	ld.global.u32 	%r617, [%rd6+164];
	xor.b32  	%r940, %r940, %r617;
	ld.global.u32 	%r618, [%rd6+168];
	xor.b32  	%r939, %r939, %r618;
	ld.global.u32 	%r619, [%rd6+172];
	xor.b32  	%r938, %r938, %r619;
	ld.global.u32 	%r620, [%rd6+176];
	xor.b32  	%r937, %r937, %r620;
$L__BB0_24:
	and.b32  	%r622, %r556, 512;
	setp.eq.s32 	%p14, %r622, 0;
	@%p14 bra 	$L__BB0_26;
	ld.global.u32 	%r623, [%rd6+180];
	xor.b32  	%r941, %r941, %r623;
	ld.global.u32 	%r624, [%rd6+184];
	xor.b32  	%r940, %r940, %r624;
	ld.global.u32 	%r625, [%rd6+188];
	xor.b32  	%r939, %r939, %r625;
	ld.global.u32 	%r626, [%rd6+192];
	xor.b32  	%r938, %r938, %r626;
	ld.global.u32 	%r627, [%rd6+196];
	xor.b32  	%r937, %r937, %r627;
$L__BB0_26:
	and.b32  	%r629, %r556, 1024;
	setp.eq.s32 	%p15, %r629, 0;
	@%p15 bra 	$L__BB0_28;
	ld.global.u32 	%r630, [%rd6+200];
	xor.b32  	%r941, %r941, %r630;
	ld.global.u32 	%r631, [%rd6+204];
	xor.b32  	%r940, %r940, %r631;
	ld.global.u32 	%r632, [%rd6+208];
	xor.b32  	%r939, %r939, %r632;
	ld.global.u32 	%r633, [%rd6+212];
	xor.b32  	%r938, %r938, %r633;
	ld.global.u32 	%r634, [%rd6+216];
	xor.b32  	%r937, %r937, %r634;
$L__BB0_28:
	and.b32  	%r636, %r556, 2048;
	setp.eq.s32 	%p16, %r636, 0;
	@%p16 bra 	$L__BB0_30;
	ld.global.u32 	%r637, [%rd6+220];
	xor.b32  	%r941, %r941, %r637;
	ld.global.u32 	%r638, [%rd6+224];
	xor.b32  	%r940, %r940, %r638;
	ld.global.u32 	%r639, [%rd6+228];
	xor.b32  	%r939, %r939, %r639;
	ld.global.u32 	%r640, [%rd6+232];
	xor.b32  	%r938, %r938, %r640;
	ld.global.u32 	%r641, [%rd6+236];
	xor.b32  	%r937, %r937, %r641;
$L__BB0_30:
	and.b32  	%r643, %r556, 4096;
	setp.eq.s32 	%p17, %r643, 0;
	@%p17 bra 	$L__BB0_32;
	ld.global.u32 	%r644, [%rd6+240];
	xor.b32  	%r941, %r941, %r644;
	ld.global.u32 	%r645, [%rd6+244];
	xor.b32  	%r940, %r940, %r645;
	ld.global.u32 	%r646, [%rd6+248];
	xor.b32  	%r939, %r939, %r646;
	ld.global.u32 	%r647, [%rd6+252];
	xor.b32  	%r938, %r938, %r647;
	ld.global.u32 	%r648, [%rd6+256];
	xor.b32  	%r937, %r937, %r648;
$L__BB0_32:
	and.b32  	%r650, %r556, 8192;
	setp.eq.s32 	%p18, %r650, 0;
	@%p18 bra 	$L__BB0_34;
	ld.global.u32 	%r651, [%rd6+260];
	xor.b32  	%r941, %r941, %r651;
	ld.global.u32 	%r652, [%rd6+264];
	xor.b32  	%r940, %r940, %r652;
	ld.global.u32 	%r653, [%rd6+268];
	xor.b32  	%r939, %r939, %r653;
	ld.global.u32 	%r654, [%rd6+272];
	xor.b32  	%r938, %r938, %r654;
	ld.global.u32 	%r655, [%rd6+276];
	xor.b32  	%r937, %r937, %r655;
$L__BB0_34:
	and.b32  	%r657, %r556, 16384;
	setp.eq.s32 	%p19, %r657, 0;
	@%p19 bra 	$L__BB0_36;
	ld.global.u32 	%r658, [%rd6+280];
	xor.b32  	%r941, %r941, %r658;
	ld.global.u32 	%r659, [%rd6+284];
	xor.b32  	%r940, %r940, %r659;
	ld.global.u32 	%r660, [%rd6+288];
	xor.b32  	%r939, %r939, %r660;
	ld.global.u32 	%r661, [%rd6+292];
	xor.b32  	%r938, %r938, %r661;
	ld.global.u32 	%r662, [%rd6+296];
	xor.b32  	%r937, %r937, %r662;
$L__BB0_36:
	and.b32  	%r664, %r556, 32768;
	setp.eq.s32 	%p20, %r664, 0;
	@%p20 bra 	$L__BB0_38;
	ld.global.u32 	%r665, [%rd6+300];
	xor.b32  	%r941, %r941, %r665;
	ld.global.u32 	%r666, [%rd6+304];
	xor.b32  	%r940, %r940, %r666;
	ld.global.u32 	%r667, [%rd6+308];
	xor.b32  	%r939, %r939, %r667;
	ld.global.u32 	%r668, [%rd6+312];
	xor.b32  	%r938, %r938, %r668;
	ld.global.u32 	%r669, [%rd6+316];
	xor.b32  	%r937, %r937, %r669;
$L__BB0_38:
	add.s32 	%r936, %r936, 16;
	setp.ne.s32 	%p21, %r936, 32;
	@%p21 bra 	$L__BB0_6;
	mad.lo.s32 	%r670, %r930, -31, %r13;
	add.s32 	%r930, %r670, 1;
	setp.ne.s32 	%p22, %r930, 5;
	@%p22 bra 	$L__BB0_5;
	st.local.u32 	[%rd1+4], %r941;
	st.local.v2.u32 	[%rd1+8], {%r940, %r939};
	st.local.v2.u32 	[%rd1+16], {%r938, %r937};
	setp.eq.s64 	%p23, %rd4, 1;
	@%p23 bra 	$L__BB0_115;
	mov.b32 	%r937, 0;
	mov.u32 	%r1030, %r937;
	mov.u32 	%r1031, %r937;
	mov.u32 	%r940, %r937;
	mov.u32 	%r941, %r937;
	mov.u32 	%r1022, %r937;
$L__BB0_42:
	mul.wide.u32 	%rd17, %r1022, 4;
	add.s64 	%rd18, %rd1, %rd17;
	ld.local.u32 	%r188, [%rd18+4];
	shl.b32 	%r189, %r1022, 5;
	mov.b32 	%r1028, 0;
$L__BB0_43:
	.pragma "nounroll";
	shr.u32 	%r673, %r188, %r1028;
	and.b32  	%r674, %r673, 1;
	setp.eq.b32 	%p24, %r674, 1;
	not.pred 	%p25, %p24;
	add.s32 	%r675, %r189, %r1028;
	mul.lo.s32 	%r676, %r675, 5;
	mul.wide.u32 	%rd19, %r676, 4;
	add.s64 	%rd7, %rd5, %rd19;
	@%p25 bra 	$L__BB0_45;
	ld.global.u32 	%r677, [%rd7];
	xor.b32  	%r941, %r941, %r677;
	ld.global.u32 	%r678, [%rd7+4];
	xor.b32  	%r940, %r940, %r678;
	ld.global.u32 	%r679, [%rd7+8];
	xor.b32  	%r1031, %r1031, %r679;
	ld.global.u32 	%r680, [%rd7+12];
	xor.b32  	%r1030, %r1030, %r680;
	ld.global.u32 	%r681, [%rd7+16];
	xor.b32  	%r937, %r937, %r681;
$L__BB0_45:
	and.b32  	%r683, %r673, 2;
	setp.eq.s32 	%p26, %r683, 0;
	@%p26 bra 	$L__BB0_47;
	ld.global.u32 	%r684, [%rd7+20];
	xor.b32  	%r941, %r941, %r684;
	ld.global.u32 	%r685, [%rd7+24];
	xor.b32  	%r940, %r940, %r685;
	ld.global.u32 	%r686, [%rd7+28];
	xor.b32  	%r1031, %r1031, %r686;
	ld.global.u32 	%r687, [%rd7+32];
	xor.b32  	%r1030, %r1030, %r687;
	ld.global.u32 	%r688, [%rd7+36];
	xor.b32  	%r937, %r937, %r688;
$L__BB0_47:
	and.b32  	%r690, %r673, 4;
	setp.eq.s32 	%p27, %r690, 0;
	@%p27 bra 	$L__BB0_49;
	ld.global.u32 	%r691, [%rd7+40];
	xor.b32  	%r941, %r941, %r691;
	ld.global.u32 	%r692, [%rd7+44];
	xor.b32  	%r940, %r940, %r692;
	ld.global.u32 	%r693, [%rd7+48];
	xor.b32  	%r1031, %r1031, %r693;
	ld.global.u32 	%r694, [%rd7+52];
	xor.b32  	%r1030, %r1030, %r694;
	ld.global.u32 	%r695, [%rd7+56];
	xor.b32  	%r937, %r937, %r695;
$L__BB0_49:
	and.b32  	%r697, %r673, 8;
	setp.eq.s32 	%p28, %r697, 0;
	@%p28 bra 	$L__BB0_51;
	ld.global.u32 	%r698, [%rd7+60];
	xor.b32  	%r941, %r941, %r698;
	ld.global.u32 	%r699, [%rd7+64];
	xor.b32  	%r940, %r940, %r699;
	ld.global.u32 	%r700, [%rd7+68];
	xor.b32  	%r1031, %r1031, %r700;
	ld.global.u32 	%r701, [%rd7+72];
	xor.b32  	%r1030, %r1030, %r701;
	ld.global.u32 	%r702, [%rd7+76];
	xor.b32  	%r937, %r937, %r702;
$L__BB0_51:
	and.b32  	%r704, %r673, 16;
	setp.eq.s32 	%p29, %r704, 0;
	@%p29 bra 	$L__BB0_53;
	ld.global.u32 	%r705, [%rd7+80];
	xor.b32  	%r941, %r941, %r705;
	ld.global.u32 	%r706, [%rd7+84];
	xor.b32  	%r940, %r940, %r706;
	ld.global.u32 	%r707, [%rd7+88];
	xor.b32  	%r1031, %r1031, %r707;
	ld.global.u32 	%r708, [%rd7+92];
	xor.b32  	%r1030, %r1030, %r708;
	ld.global.u32 	%r709, [%rd7+96];
	xor.b32  	%r937, %r937, %r709;
$L__BB0_53:
	and.b32  	%r711, %r673, 32;
	setp.eq.s32 	%p30, %r711, 0;
	@%p30 bra 	$L__BB0_55;
	ld.global.u32 	%r712, [%rd7+100];
	xor.b32  	%r941, %r941, %r712;
	ld.global.u32 	%r713, [%rd7+104];
	xor.b32  	%r940, %r940, %r713;
	ld.global.u32 	%r714, [%rd7+108];
	xor.b32  	%r1031, %r1031, %r714;
	ld.global.u32 	%r715, [%rd7+112];
	xor.b32  	%r1030, %r1030, %r715;
	ld.global.u32 	%r716, [%rd7+116];
	xor.b32  	%r937, %r937, %r716;
$L__BB0_55:
	and.b32  	%r718, %r673, 64;
	setp.eq.s32 	%p31, %r718, 0;
	@%p31 bra 	$L__BB0_57;
	ld.global.u32 	%r719, [%rd7+120];
	xor.b32  	%r941, %r941, %r719;
	ld.global.u32 	%r720, [%rd7+124];
	xor.b32  	%r940, %r940, %r720;
	ld.global.u32 	%r721, [%rd7+128];
	xor.b32  	%r1031, %r1031, %r721;
	ld.global.u32 	%r722, [%rd7+132];
	xor.b32  	%r1030, %r1030, %r722;
	ld.global.u32 	%r723, [%rd7+136];
	xor.b32  	%r937, %r937, %r723;
$L__BB0_57:
	and.b32  	%r725, %r673, 128;
	setp.eq.s32 	%p32, %r725, 0;
	@%p32 bra 	$L__BB0_59;
	ld.global.u32 	%r726, [%rd7+140];
	xor.b32  	%r941, %r941, %r726;
	ld.global.u32 	%r727, [%rd7+144];
	xor.b32  	%r940, %r940, %r727;
	ld.global.u32 	%r728, [%rd7+148];
	xor.b32  	%r1031, %r1031, %r728;
	ld.global.u32 	%r729, [%rd7+152];
	xor.b32  	%r1030, %r1030, %r729;
	ld.global.u32 	%r730, [%rd7+156];
	xor.b32  	%r937, %r937, %r730;
$L__BB0_59:
	and.b32  	%r732, %r673, 256;
	setp.eq.s32 	%p33, %r732, 0;
	@%p33 bra 	$L__BB0_61;
	ld.global.u32 	%r733, [%rd7+160];
	xor.b32  	%r941, %r941, %r733;
	ld.global.u32 	%r734, [%rd7+164];
	xor.b32  	%r940, %r940, %r734;
	ld.global.u32 	%r735, [%rd7+168];
	xor.b32  	%r1031, %r1031, %r735;
	ld.global.u32 	%r736, [%rd7+172];
	xor.b32  	%r1030, %r1030, %r736;
	ld.global.u32 	%r737, [%rd7+176];
	xor.b32  	%r937, %r937, %r737;
$L__BB0_61:
	and.b32  	%r739, %r673, 512;
	setp.eq.s32 	%p34, %r739, 0;
	@%p34 bra 	$L__BB0_63;
	ld.global.u32 	%r740, [%rd7+180];
	xor.b32  	%r941, %r941, %r740;
	ld.global.u32 	%r741, [%rd7+184];
	xor.b32  	%r940, %r940, %r741;
	ld.global.u32 	%r742, [%rd7+188];
	xor.b32  	%r1031, %r1031, %r742;
	ld.global.u32 	%r743, [%rd7+192];
	xor.b32  	%r1030, %r1030, %r743;
	ld.global.u32 	%r744, [%rd7+196];
	xor.b32  	%r937, %r937, %r744;
$L__BB0_63:
	and.b32  	%r746, %r673, 1024;
	setp.eq.s32 	%p35, %r746, 0;
	@%p35 bra 	$L__BB0_65;
	ld.global.u32 	%r747, [%rd7+200];
	xor.b32  	%r941, %r941, %r747;
	ld.global.u32 	%r748, [%rd7+204];
	xor.b32  	%r940, %r940, %r748;
	ld.global.u32 	%r749, [%rd7+208];
	xor.b32  	%r1031, %r1031, %r749;
	ld.global.u32 	%r750, [%rd7+212];
	xor.b32  	%r1030, %r1030, %r750;
	ld.global.u32 	%r751, [%rd7+216];
	xor.b32  	%r937, %r937, %r751;
$L__BB0_65:
	and.b32  	%r753, %r673, 2048;
	setp.eq.s32 	%p36, %r753, 0;
	@%p36 bra 	$L__BB0_67;
	ld.global.u32 	%r754, [%rd7+220];
	xor.b32  	%r941, %r941, %r754;
	ld.global.u32 	%r755, [%rd7+224];
	xor.b32  	%r940, %r940, %r755;
	ld.global.u32 	%r756, [%rd7+228];
	xor.b32  	%r1031, %r1031, %r756;
	ld.global.u32 	%r757, [%rd7+232];
	xor.b32  	%r1030, %r1030, %r757;
	ld.global.u32 	%r758, [%rd7+236];
	xor.b32  	%r937, %r937, %r758;
$L__BB0_67:
	and.b32  	%r760, %r673, 4096;
	setp.eq.s32 	%p37, %r760, 0;
	@%p37 bra 	$L__BB0_69;
	ld.global.u32 	%r761, [%rd7+240];
	xor.b32  	%r941, %r941, %r761;
	ld.global.u32 	%r762, [%rd7+244];
	xor.b32  	%r940, %r940, %r762;
	ld.global.u32 	%r763, [%rd7+248];
	xor.b32  	%r1031, %r1031, %r763;
	ld.global.u32 	%r764, [%rd7+252];
	xor.b32  	%r1030, %r1030, %r764;
	ld.global.u32 	%r765, [%rd7+256];
	xor.b32  	%r937, %r937, %r765;
$L__BB0_69:
	and.b32  	%r767, %r673, 8192;
	setp.eq.s32 	%p38, %r767, 0;
	@%p38 bra 	$L__BB0_71;
	ld.global.u32 	%r768, [%rd7+260];
	xor.b32  	%r941, %r941, %r768;
	ld.global.u32 	%r769, [%rd7+264];
	xor.b32  	%r940, %r940, %r769;
	ld.global.u32 	%r770, [%rd7+268];
	xor.b32  	%r1031, %r1031, %r770;
	ld.global.u32 	%r771, [%rd7+272];
	xor.b32  	%r1030, %r1030, %r771;
	ld.global.u32 	%r772, [%rd7+276];
	xor.b32  	%r937, %r937, %r772;
$L__BB0_71:
	and.b32  	%r774, %r673, 16384;
	setp.eq.s32 	%p39, %r774, 0;
	@%p39 bra 	$L__BB0_73;
	ld.global.u32 	%r775, [%rd7+280];
	xor.b32  	%r941, %r941, %r775;
	ld.global.u32 	%r776, [%rd7+284];
	xor.b32  	%r940, %r940, %r776;
	ld.global.u32 	%r777, [%rd7+288];
	xor.b32  	%r1031, %r1031, %r777;
	ld.global.u32 	%r778, [%rd7+292];
	xor.b32  	%r1030, %r1030, %r778;
	ld.global.u32 	%r779, [%rd7+296];
	xor.b32  	%r937, %r937, %r779;
$L__BB0_73:
	and.b32  	%r781, %r673, 32768;
	setp.eq.s32 	%p40, %r781, 0;
	@%p40 bra 	$L__BB0_75;
	ld.global.u32 	%r782, [%rd7+300];
	xor.b32  	%r941, %r941, %r782;
	ld.global.u32 	%r783, [%rd7+304];
	xor.b32  	%r940, %r940, %r783;
	ld.global.u32 	%r784, [%rd7+308];
	xor.b32  	%r1031, %r1031, %r784;
	ld.global.u32 	%r785, [%rd7+312];
	xor.b32  	%r1030, %r1030, %r785;
	ld.global.u32 	%r786, [%rd7+316];
	xor.b32  	%r937, %r937, %r786;
$L__BB0_75:
	add.s32 	%r1028, %r1028, 16;
	setp.ne.s32 	%p41, %r1028, 32;
	@%p41 bra 	$L__BB0_43;
	mad.lo.s32 	%r787, %r1022, -31, %r189;
	add.s32 	%r1022, %r787, 1;
	setp.ne.s32 	%p42, %r1022, 5;
	@%p42 bra 	$L__BB0_42;
	st.local.u32 	[%rd1+4], %r941;
	st.local.v2.u32 	[%rd1+8], {%r940, %r1031};
	st.local.v2.u32 	[%rd1+16], {%r1030, %r937};
	setp.ne.s64 	%p43, %rd4, 3;
	@%p43 bra 	$L__BB0_115;
	mov.b32 	%r937, 0;
	mov.u32 	%r1122, %r937;
	mov.u32 	%r1123, %r937;
	mov.u32 	%r940, %r937;
	mov.u32 	%r941, %r937;
	mov.u32 	%r1114, %r937;
$L__BB0_79:
	mul.wide.u32 	%rd20, %r1114, 4;
	add.s64 	%rd21, %rd1, %rd20;
	ld.local.u32 	%r364, [%rd21+4];
	shl.b32 	%r365, %r1114, 5;
	mov.b32 	%r1120, 0;
$L__BB0_80:
	.pragma "nounroll";
	shr.u32 	%r790, %r364, %r1120;
	and.b32  	%r791, %r790, 1;
	setp.eq.b32 	%p44, %r791, 1;
	not.pred 	%p45, %p44;
	add.s32 	%r792, %r365, %r1120;
	mul.lo.s32 	%r793, %r792, 5;
	mul.wide.u32 	%rd22, %r793, 4;
	add.s64 	%rd8, %rd5, %rd22;
	@%p45 bra 	$L__BB0_82;
	ld.global.u32 	%r794, [%rd8];
	xor.b32  	%r941, %r941, %r794;
	ld.global.u32 	%r795, [%rd8+4];
	xor.b32  	%r940, %r940, %r795;
	ld.global.u32 	%r796, [%rd8+8];
	xor.b32  	%r1123, %r1123, %r796;
	ld.global.u32 	%r797, [%rd8+12];
	xor.b32  	%r1122, %r1122, %r797;
	ld.global.u32 	%r798, [%rd8+16];
	xor.b32  	%r937, %r937, %r798;
$L__BB0_82:
	and.b32  	%r800, %r790, 2;
	setp.eq.s32 	%p46, %r800, 0;
	@%p46 bra 	$L__BB0_84;
	ld.global.u32 	%r801, [%rd8+20];
	xor.b32  	%r941, %r941, %r801;
	ld.global.u32 	%r802, [%rd8+24];
	xor.b32  	%r940, %r940, %r802;
	ld.global.u32 	%r803, [%rd8+28];
	xor.b32  	%r1123, %r1123, %r803;
	ld.global.u32 	%r804, [%rd8+32];
	xor.b32  	%r1122, %r1122, %r804;
	ld.global.u32 	%r805, [%rd8+36];
	xor.b32  	%r937, %r937, %r805;
$L__BB0_84:
	and.b32  	%r807, %r790, 4;
	setp.eq.s32 	%p47, %r807, 0;
	@%p47 bra 	$L__BB0_86;
	ld.global.u32 	%r808, [%rd8+40];
	xor.b32  	%r941, %r941, %r808;
	ld.global.u32 	%r809, [%rd8+44];
	xor.b32  	%r940, %r940, %r809;
	ld.global.u32 	%r810, [%rd8+48];
	xor.b32  	%r1123, %r1123, %r810;
	ld.global.u32 	%r811, [%rd8+52];
	xor.b32  	%r1122, %r1122, %r811;
	ld.global.u32 	%r812, [%rd8+56];
	xor.b32  	%r937, %r937, %r812;
$L__BB0_86:
	and.b32  	%r814, %r790, 8;
	setp.eq.s32 	%p48, %r814, 0;
	@%p48 bra 	$L__BB0_88;
	ld.global.u32 	%r815, [%rd8+60];
	xor.b32  	%r941, %r941, %r815;
	ld.global.u32 	%r816, [%rd8+64];
	xor.b32  	%r940, %r940, %r816;
	ld.global.u32 	%r817, [%rd8+68];
	xor.b32  	%r1123, %r1123, %r817;
	ld.global.u32 	%r818, [%rd8+72];
	xor.b32  	%r1122, %r1122, %r818;
	ld.global.u32 	%r819, [%rd8+76];
	xor.b32  	%r937, %r937, %r819;
$L__BB0_88:
	and.b32  	%r821, %r790, 16;
	setp.eq.s32 	%p49, %r821, 0;
	@%p49 bra 	$L__BB0_90;
	ld.global.u32 	%r822, [%rd8+80];
	xor.b32  	%r941, %r941, %r822;
	ld.global.u32 	%r823, [%rd8+84];
	xor.b32  	%r940, %r940, %r823;
	ld.global.u32 	%r824, [%rd8+88];
	xor.b32  	%r1123, %r1123, %r824;
	ld.global.u32 	%r825, [%rd8+92];
	xor.b32  	%r1122, %r1122, %r825;
	ld.global.u32 	%r826, [%rd8+96];
	xor.b32  	%r937, %r937, %r826;
$L__BB0_90:
	and.b32  	%r828, %r790, 32;
	setp.eq.s32 	%p50, %r828, 0;
	@%p50 bra 	$L__BB0_92;
	ld.global.u32 	%r829, [%rd8+100];
	xor.b32  	%r941, %r941, %r829;
	ld.global.u32 	%r830, [%rd8+104];
	xor.b32  	%r940, %r940, %r830;
	ld.global.u32 	%r831, [%rd8+108];
	xor.b32  	%r1123, %r1123, %r831;
	ld.global.u32 	%r832, [%rd8+112];
	xor.b32  	%r1122, %r1122, %r832;
	ld.global.u32 	%r833, [%rd8+116];
	xor.b32  	%r937, %r937, %r833;
$L__BB0_92:
	and.b32  	%r835, %r790, 64;
	setp.eq.s32 	%p51, %r835, 0;
	@%p51 bra 	$L__BB0_94;
	ld.global.u32 	%r836, [%rd8+120];
	xor.b32  	%r941, %r941, %r836;
	ld.global.u32 	%r837, [%rd8+124];
	xor.b32  	%r940, %r940, %r837;
	ld.global.u32 	%r838, [%rd8+128];
	xor.b32  	%r1123, %r1123, %r838;
	ld.global.u32 	%r839, [%rd8+132];
	xor.b32  	%r1122, %r1122, %r839;
	ld.global.u32 	%r840, [%rd8+136];
	xor.b32  	%r937, %r937, %r840;
$L__BB0_94:
	and.b32  	%r842, %r790, 128;
	setp.eq.s32 	%p52, %r842, 0;
	@%p52 bra 	$L__BB0_96;
	ld.global.u32 	%r843, [%rd8+140];
	xor.b32  	%r941, %r941, %r843;
	ld.global.u32 	%r844, [%rd8+144];
	xor.b32  	%r940, %r940, %r844;
	ld.global.u32 	%r845, [%rd8+148];
	xor.b32  	%r1123, %r1123, %r845;
	ld.global.u32 	%r846, [%rd8+152];
	xor.b32  	%r1122, %r1122, %r846;
	ld.global.u32 	%r847, [%rd8+156];
	xor.b32  	%r937, %r937, %r847;
$L__BB0_96:
	and.b32  	%r849, %r790, 256;
	setp.eq.s32 	%p53, %r849, 0;
	@%p53 bra 	$L__BB0_98;
	ld.global.u32 	%r850, [%rd8+160];
	xor.b32  	%r941, %r941, %r850;
	ld.global.u32 	%r851, [%rd8+164];
	xor.b32  	%r940, %r940, %r851;
	ld.global.u32 	%r852, [%rd8+168];
	xor.b32  	%r1123, %r1123, %r852;
	ld.global.u32 	%r853, [%rd8+172];
	xor.b32  	%r1122, %r1122, %r853;
	ld.global.u32 	%r854, [%rd8+176];
	xor.b32  	%r937, %r937, %r854;
$L__BB0_98:
	and.b32  	%r856, %r790, 512;
	setp.eq.s32 	%p54, %r856, 0;
	@%p54 bra 	$L__BB0_100;
	ld.global.u32 	%r857, [%rd8+180];
	xor.b32  	%r941, %r941, %r857;
	ld.global.u32 	%r858, [%rd8+184];
	xor.b32  	%r940, %r940, %r858;
	ld.global.u32 	%r859, [%rd8+188];
	xor.b32  	%r1123, %r1123, %r859;
	ld.global.u32 	%r860, [%rd8+192];
	xor.b32  	%r1122, %r1122, %r860;
	ld.global.u32 	%r861, [%rd8+196];
	xor.b32  	%r937, %r937, %r861;
$L__BB0_100:
	and.b32  	%r863, %r790, 1024;
	setp.eq.s32 	%p55, %r863, 0;
	@%p55 bra 	$L__BB0_102;
	ld.global.u32 	%r864, [%rd8+200];
	xor.b32  	%r941, %r941, %r864;
	ld.global.u32 	%r865, [%rd8+204];
	xor.b32  	%r940, %r940, %r865;
	ld.global.u32 	%r866, [%rd8+208];
	xor.b32  	%r1123, %r1123, %r866;
	ld.global.u32 	%r867, [%rd8+212];
	xor.b32  	%r1122, %r1122, %r867;
	ld.global.u32 	%r868, [%rd8+216];
	xor.b32  	%r937, %r937, %r868;
$L__BB0_102:
	and.b32  	%r870, %r790, 2048;
	setp.eq.s32 	%p56, %r870, 0;
	@%p56 bra 	$L__BB0_104;
	ld.global.u32 	%r871, [%rd8+220];
	xor.b32  	%r941, %r941, %r871;
	ld.global.u32 	%r872, [%rd8+224];
	xor.b32  	%r940, %r940, %r872;
	ld.global.u32 	%r873, [%rd8+228];
	xor.b32  	%r1123, %r1123, %r873;
	ld.global.u32 	%r874, [%rd8+232];
	xor.b32  	%r1122, %r1122, %r874;
	ld.global.u32 	%r875, [%rd8+236];
	xor.b32  	%r937, %r937, %r875;
$L__BB0_104:
	and.b32  	%r877, %r790, 4096;
	setp.eq.s32 	%p57, %r877, 0;
	@%p57 bra 	$L__BB0_106;
	ld.global.u32 	%r878, [%rd8+240];
	xor.b32  	%r941, %r941, %r878;
	ld.global.u32 	%r879, [%rd8+244];
	xor.b32  	%r940, %r940, %r879;
	ld.global.u32 	%r880, [%rd8+248];
	xor.b32  	%r1123, %r1123, %r880;
	ld.global.u32 	%r881, [%rd8+252];
	xor.b32  	%r1122, %r1122, %r881;
	ld.global.u32 	%r882, [%rd8+256];
	xor.b32  	%r937, %r937, %r882;
$L__BB0_106:
	and.b32  	%r884, %r790, 8192;
	setp.eq.s32 	%p58, %r884, 0;
	@%p58 bra 	$L__BB0_108;
	ld.global.u32 	%r885, [%rd8+260];
	xor.b32  	%r941, %r941, %r885;
	ld.global.u32 	%r886, [%rd8+264];
	xor.b32  	%r940, %r940, %r886;
	ld.global.u32 	%r887, [%rd8+268];
	xor.b32  	%r1123, %r1123, %r887;
	ld.global.u32 	%r888, [%rd8+272];
	xor.b32  	%r1122, %r1122, %r888;
	ld.global.u32 	%r889, [%rd8+276];
	xor.b32  	%r937, %r937, %r889;
$L__BB0_108:
	and.b32  	%r891, %r790, 16384;
	setp.eq.s32 	%p59, %r891, 0;
	@%p59 bra 	$L__BB0_110;
	ld.global.u32 	%r892, [%rd8+280];
	xor.b32  	%r941, %r941, %r892;
	ld.global.u32 	%r893, [%rd8+284];
	xor.b32  	%r940, %r940, %r893;
	ld.global.u32 	%r894, [%rd8+288];
	xor.b32  	%r1123, %r1123, %r894;
	ld.global.u32 	%r895, [%rd8+292];
	xor.b32  	%r1122, %r1122, %r895;
	ld.global.u32 	%r896, [%rd8+296];
	xor.b32  	%r937, %r937, %r896;
$L__BB0_110:
	and.b32  	%r898, %r790, 32768;
	setp.eq.s32 	%p60, %r898, 0;
	@%p60 bra 	$L__BB0_112;
	ld.global.u32 	%r899, [%rd8+300];
	xor.b32  	%r941, %r941, %r899;
	ld.global.u32 	%r900, [%rd8+304];
	xor.b32  	%r940, %r940, %r900;
	ld.global.u32 	%r901, [%rd8+308];
	xor.b32  	%r1123, %r1123, %r901;
	ld.global.u32 	%r902, [%rd8+312];
	xor.b32  	%r1122, %r1122, %r902;
	ld.global.u32 	%r903, [%rd8+316];
	xor.b32  	%r937, %r937, %r903;
$L__BB0_112:
	add.s32 	%r1120, %r1120, 16;
	setp.ne.s32 	%p61, %r1120, 32;
	@%p61 bra 	$L__BB0_80;
	mad.lo.s32 	%r904, %r1114, -31, %r365;
	add.s32 	%r1114, %r904, 1;
	setp.ne.s32 	%p62, %r1114, 5;
	@%p62 bra 	$L__BB0_79;
	st.local.u32 	[%rd1+4], %r941;
	st.local.v2.u32 	[%rd1+8], {%r940, %r1123};
	st.local.v2.u32 	[%rd1+16], {%r1122, %r937};
$L__BB0_115:
	shr.u64 	%rd29, %rd3, 2;
	add.s32 	%r924, %r924, 1;
	setp.gt.u64 	%p63, %rd3, 3;
	@%p63 bra 	$L__BB0_3;
$L__BB0_116:
	shr.u32 	%r905, %r941, 2;
	xor.b32  	%r906, %r905, %r941;
	shl.b32 	%r907, %r937, 4;
	shl.b32 	%r908, %r906, 1;
	xor.b32  	%r909, %r908, %r907;
	xor.b32  	%r910, %r909, %r906;
	xor.b32  	%r911, %r910, %r937;
	add.s32 	%r912, %r911, 832457172;
	shr.u32 	%r913, %r940, 2;
	xor.b32  	%r914, %r913, %r940;
	shl.b32 	%r915, %r911, 4;
	shl.b32 	%r916, %r914, 1;
	xor.b32  	%r917, %r916, %r915;
	xor.b32  	%r918, %r917, %r914;
	xor.b32  	%r919, %r918, %r911;
	add.s32 	%r920, %r919, 832819609;
	cvt.u64.u32 	%rd23, %r912;
	mul.wide.u32 	%rd24, %r920, 2097152;
	xor.b64  	%rd25, %rd24, %rd23;
	cvt.rn.f64.u64 	%fd1, %rd25;
	fma.rn.f64 	%fd2, %fd1, 0d3CA0000000000000, 0d3C90000000000000;
	add.f64 	%fd3, %fd2, 0dBFE0000000000000;
	mul.f64 	%fd4, %fd3, 0d3FB999999999999A;
	cvta.to.global.u64 	%rd26, %rd10;
	shl.b64 	%rd27, %rd2, 3;
	add.s64 	%rd28, %rd26, %rd27;
	st.global.f64 	[%rd28], %fd4;
$L__BB0_117:
	ret;

}
	// .globl	_Z7init_W2Pd
.visible .entry _Z7init_W2Pd(
	.param .u64 .ptr .align 1 _Z7init_W2Pd_param_0
)
{
	.local .align 8 .b8 	__local_depot1[48];
	.reg .b64 	%SP;
	.reg .b64 	%SPL;
	.reg .pred 	%p<64>;
	.reg .b32 	%r<1207>;
	.reg .b64 	%rd<30>;
	.reg .b64 	%fd<5>;

	mov.u64 	%SPL, __local_depot1;
	ld.param.u64 	%rd10, [_Z7init_W2Pd_param_0];
	mov.u32 	%r541, %ctaid.x;
	mov.u32 	%r542, %ntid.x;
	mov.u32 	%r543, %tid.x;
	mad.lo.s32 	%r1, %r541, %r542, %r543;
	setp.gt.s32 	%p1, %r1, 1279;
	@%p1 bra 	$L__BB1_117;
	add.u64 	%rd1, %SPL, 0;
	cvt.s64.s32 	%rd2, %r1;
	mov.b32 	%r941, 920557000;
	mov.b32 	%r547, 158966987;
	st.local.v2.u32 	[%rd1], {%r547, %r941};
	mov.b32 	%r548, -123459836;
	mov.b32 	%r940, 974691670;
	st.local.v2.u32 	[%rd1+8], {%r940, %r548};
	mov.b32 	%r937, 802883532;
	mov.b32 	%r549, -589760388;
	st.local.v2.u32 	[%rd1+16], {%r549, %r937};
	setp.eq.s32 	%p2, %r1, 0;
	@%p2 bra 	$L__BB1_116;
	mov.b32 	%r924, 0;
	mov.b32 	%r941, 920557000;
	mov.b32 	%r940, 974691670;
	mov.b32 	%r937, 802883532;
	mov.u64 	%rd13, precalc_xorwow_matrix;
	mov.u64 	%rd29, %rd2;
$L__BB1_3:
	mov.u64 	%rd3, %rd29;
	and.b64  	%rd4, %rd3, 3;
	setp.eq.s64 	%p3, %rd4, 0;
	@%p3 bra 	$L__BB1_115;
	mul.wide.u32 	%rd12, %r924, 3200;
	add.s64 	%rd5, %rd13, %rd12;
	mov.b32 	%r937, 0;
	mov.u32 	%r938, %r937;
	mov.u32 	%r939, %r937;
	mov.u32 	%r940, %r937;
	mov.u32 	%r941, %r937;
	mov.u32 	%r930, %r937;
$L__BB1_5:
	mul.wide.u32 	%rd14, %r930, 4;
	add.s64 	%rd15, %rd1, %rd14;
	ld.local.u32 	%r12, [%rd15+4];
	shl.b32 	%r13, %r930, 5;
	mov.b32 	%r936, 0;
$L__BB1_6:
	.pragma "nounroll";
	shr.u32 	%r556, %r12, %r936;
	and.b32  	%r557, %r556, 1;
	setp.eq.b32 	%p4, %r557, 1;
	not.pred 	%p5, %p4;
	add.s32 	%r558, %r13, %r936;
	mul.lo.s32 	%r559, %r558, 5;
	mul.wide.u32 	%rd16, %r559, 4;
	add.s64 	%rd6, %rd5, %rd16;
	@%p5 bra 	$L__BB1_8;
	ld.global.u32 	%r560, [%rd6];
	xor.b32  	%r941, %r941, %r560;
	ld.global.u32 	%r561, [%rd6+4];
	xor.b32  	%r940, %r940, %r561;
	ld.global.u32 	%r562, [%rd6+8];
	xor.b32  	%r939, %r939, %r562;
	ld.global.u32 	%r563, [%rd6+12];
	xor.b32  	%r938, %r938, %r563;
	ld.global.u32 	%r564, [%rd6+16];
	xor.b32  	%r937, %r937, %r564;
$L__BB1_8:
	and.b32  	%r566, %r556, 2;
	setp.eq.s32 	%p6, %r566, 0;
	@%p6 bra 	$L__BB1_10;
	ld.global.u32 	%r567, [%rd6+20];
	xor.b32  	%r941, %r941, %r567;
	ld.global.u32 	%r568, [%rd6+24];
	xor.b32  	%r940, %r940, %r568;
	ld.global.u32 	%r569, [%rd6+28];
	xor.b32  	%r939, %r939, %r569;
	ld.global.u32 	%r570, [%rd6+32];
	xor.b32  	%r938, %r938, %r570;
	ld.global.u32 	%r571, [%rd6+36];
	xor.b32  	%r937, %r937, %r571;
$L__BB1_10:
	and.b32  	%r573, %r556, 4;
	setp.eq.s32 	%p7, %r573, 0;
	@%p7 bra 	$L__BB1_12;
	ld.global.u32 	%r574, [%rd6+40];
	xor.b32  	%r941, %r941, %r574;
	ld.global.u32 	%r575, [%rd6+44];
	xor.b32  	%r940, %r940, %r575;
	ld.global.u32 	%r576, [%rd6+48];
	xor.b32  	%r939, %r939, %r576;
	ld.global.u32 	%r577, [%rd6+52];
	xor.b32  	%r938, %r938, %r577;
	ld.global.u32 	%r578, [%rd6+56];
	xor.b32  	%r937, %r937, %r578;
$L__BB1_12:
	and.b32  	%r580, %r556, 8;
	setp.eq.s32 	%p8, %r580, 0;
	@%p8 bra 	$L__BB1_14;
	ld.global.u32 	%r581, [%rd6+60];
	xor.b32  	%r941, %r941, %r581;
	ld.global.u32 	%r582, [%rd6+64];
	xor.b32  	%r940, %r940, %r582;
	ld.global.u32 	%r583, [%rd6+68];
	xor.b32  	%r939, %r939, %r583;
	ld.global.u32 	%r584, [%rd6+72];
	xor.b32  	%r938, %r938, %r584;
	ld.global.u32 	%r585, [%rd6+76];
	xor.b32  	%r937, %r937, %r585;
$L__BB1_14:
	and.b32  	%r587, %r556, 16;
	setp.eq.s32 	%p9, %r587, 0;
	@%p9 bra 	$L__BB1_16;
	ld.global.u32 	%r588, [%rd6+80];
	xor.b32  	%r941, %r941, %r588;
	ld.global.u32 	%r589, [%rd6+84];
	xor.b32  	%r940, %r940, %r589;
	ld.global.u32 	%r590, [%rd6+88];
	xor.b32  	%r939, %r939, %r590;
	ld.global.u32 	%r591, [%rd6+92];
	xor.b32  	%r938, %r938, %r591;
	ld.global.u32 	%r592, [%rd6+96];
	xor.b32  	%r937, %r937, %r592;
$L__BB1_16:
	and.b32  	%r594, %r556, 32;
	setp.eq.s32 	%p10, %r594, 0;
	@%p10 bra 	$L__BB1_18;
	ld.global.u32 	%r595, [%rd6+100];
	xor.b32  	%r941, %r941, %r595;
	ld.global.u32 	%r596, [%rd6+104];
	xor.b32  	%r940, %r940, %r596;
	ld.global.u32 	%r597, [%rd6+108];
	xor.b32  	%r939, %r939, %r597;
	ld.global.u32 	%r598, [%rd6+112];
	xor.b32  	%r938, %r938, %r598;
	ld.global.u32 	%r599, [%rd6+116];
	xor.b32  	%r937, %r937, %r599;
$L__BB1_18:
	and.b32  	%r601, %r556, 64;
	setp.eq.s32 	%p11, %r601, 0;
	@%p11 bra 	$L__BB1_20;
	ld.global.u32 	%r602, [%rd6+120];
	xor.b32  	%r941, %r941, %r602;
	ld.global.u32 	%r603, [%rd6+124];
	xor.b32  	%r940, %r940, %r603;
	ld.global.u32 	%r604, [%rd6+128];
	xor.b32  	%r939, %r939, %r604;
	ld.global.u32 	%r605, [%rd6+132];
	xor.b32  	%r938, %r938, %r605;
	ld.global.u32 	%r606, [%rd6+136];
	xor.b32  	%r937, %r937, %r606;
$L__BB1_20:
	and.b32  	%r608, %r556, 128;
	setp.eq.s32 	%p12, %r608, 0;
	@%p12 bra 	$L__BB1_22;
	ld.global.u32 	%r609, [%rd6+140];
	xor.b32  	%r941, %r941, %r609;
	ld.global.u32 	%r610, [%rd6+144];
	xor.b32  	%r940, %r940, %r610;
	ld.global.u32 	%r611, [%rd6+148];
	xor.b32  	%r939, %r939, %r611;
	ld.global.u32 	%r612, [%rd6+152];
	xor.b32  	%r938, %r938, %r612;
	ld.global.u32 	%r613, [%rd6+156];
	xor.b32  	%r937, %r937, %r613;
$L__BB1_22:
	and.b32  	%r615, %r556, 256;
	setp.eq.s32 	%p13, %r615, 0;
	@%p13 bra 	$L__BB1_24;
	ld.global.u32 	%r616, [%rd6+160];
	xor.b32  	%r941, %r941, %r616;
	ld.global.u32 	%r617, [%rd6+164];
	xor.b32  	%r940, %r940, %r617;
	ld.global.u32 	%r618, [%rd6+168];
	xor.b32  	%r939, %r939, %r618;
	ld.global.u32 	%r619, [%rd6+172];
	xor.b32  	%r938, %r938, %r619;
	ld.global.u32 	%r620, [%rd6+176];
	xor.b32  	%r937, %r937, %r620;
$L__BB1_24:
	and.b32  	%r622, %r556, 512;
	setp.eq.s32 	%p14, %r622, 0;
	@%p14 bra 	$L__BB1_26;
	ld.global.u32 	%r623, [%rd6+180];
	xor.b32  	%r941, %r941, %r623;
	ld.global.u32 	%r624, [%rd6+184];
	xor.b32  	%r940, %r940, %r624;
	ld.global.u32 	%r625, [%rd6+188];
	xor.b32  	%r939, %r939, %r625;
	ld.global.u32 	%r626, [%rd6+192];
	xor.b32  	%r938, %r938, %r626;
	ld.global.u32 	%r627, [%rd6+196];
	xor.b32  	%r937, %r937, %r627;
$L__BB1_26:
	and.b32  	%r629, %r556, 1024;
	setp.eq.s32 	%p15, %r629, 0;
	@%p15 bra 	$L__BB1_28;
	ld.global.u32 	%r630, [%rd6+200];
	xor.b32  	%r941, %r941, %r630;
	ld.global.u32 	%r631, [%rd6+204];
	xor.b32  	%r940, %r940, %r631;
	ld.global.u32 	%r632, [%rd6+208];
	xor.b32  	%r939, %r939, %r632;
	ld.global.u32 	%r633, [%rd6+212];
	xor.b32  	%r938, %r938, %r633;
	ld.global.u32 	%r634, [%rd6+216];
	xor.b32  	%r937, %r937, %r634;
$L__BB1_28:
	and.b32  	%r636, %r556, 2048;
	setp.eq.s32 	%p16, %r636, 0;
	@%p16 bra 	$L__BB1_30;
	ld.global.u32 	%r637, [%rd6+220];
	xor.b32  	%r941, %r941, %r637;
	ld.global.u32 	%r638, [%rd6+224];
	xor.b32  	%r940, %r940, %r638;
	ld.global.u32 	%r639, [%rd6+228];
	xor.b32  	%r939, %r939, %r639;
	ld.global.u32 	%r640, [%rd6+232];
	xor.b32  	%r938, %r938, %r640;
	ld.global.u32 	%r641, [%rd6+236];
	xor.b32  	%r937, %r937, %r641;
$L__BB1_30:
	and.b32  	%r643, %r556, 4096;
	setp.eq.s32 	%p17, %r643, 0;
	@%p17 bra 	$L__BB1_32;
	ld.global.u32 	%r644, [%rd6+240];
	xor.b32  	%r941, %r941, %r644;
	ld.global.u32 	%r645, [%rd6+244];
	xor.b32  	%r940, %r940, %r645;
	ld.global.u32 	%r646, [%rd6+248];
	xor.b32  	%r939, %r939, %r646;
	ld.global.u32 	%r647, [%rd6+252];
	xor.b32  	%r938, %r938, %r647;
	ld.global.u32 	%r648, [%rd6+256];
	xor.b32  	%r937, %r937, %r648;
$L__BB1_32:
	and.b32  	%r650, %r556, 8192;
	setp.eq.s32 	%p18, %r650, 0;
	@%p18 bra 	$L__BB1_34;
	ld.global.u32 	%r651, [%rd6+260];
	xor.b32  	%r941, %r941, %r651;
	ld.global.u32 	%r652, [%rd6+264];
	xor.b32  	%r940, %r940, %r652;
	ld.global.u32 	%r653, [%rd6+268];
	xor.b32  	%r939, %r939, %r653;
	ld.global.u32 	%r654, [%rd6+272];
	xor.b32  	%r938, %r938, %r654;
	ld.global.u32 	%r655, [%rd6+276];
	xor.b32  	%r937, %r937, %r655;
$L__BB1_34:
	and.b32  	%r657, %r556, 16384;
	setp.eq.s32 	%p19, %r657, 0;
	@%p19 bra 	$L__BB1_36;
	ld.global.u32 	%r658, [%rd6+280];
	xor.b32  	%r941, %r941, %r658;
	ld.global.u32 	%r659, [%rd6+284];
	xor.b32  	%r940, %r940, %r659;
	ld.global.u32 	%r660, [%rd6+288];
	xor.b32  	%r939, %r939, %r660;
	ld.global.u32 	%r661, [%rd6+292];
	xor.b32  	%r938, %r938, %r661;
	ld.global.u32 	%r662, [%rd6+296];
	xor.b32  	%r937, %r937, %r662;
$L__BB1_36:
	and.b32  	%r664, %r556, 32768;
	setp.eq.s32 	%p20, %r664, 0;
	@%p20 bra 	$L__BB1_38;
	ld.global.u32 	%r665, [%rd6+300];
	xor.b32  	%r941, %r941, %r665;
	ld.global.u32 	%r666, [%rd6+304];
	xor.b32  	%r940, %r940, %r666;
	ld.global.u32 	%r667, [%rd6+308];
	xor.b32  	%r939, %r939, %r667;
	ld.global.u32 	%r668, [%rd6+312];
	xor.b32  	%r938, %r938, %r668;
	ld.global.u32 	%r669, [%rd6+316];
	xor.b32  	%r937, %r937, %r669;
$L__BB1_38:
	add.s32 	%r936, %r936, 16;
	setp.ne.s32 	%p21, %r936, 32;
	@%p21 bra 	$L__BB1_6;
	mad.lo.s32 	%r670, %r930, -31, %r13;
	add.s32 	%r930, %r670, 1;
	setp.ne.s32 	%p22, %r930, 5;
	@%p22 bra 	$L__BB1_5;
	st.local.u32 	[%rd1+4], %r941;
	st.local.v2.u32 	[%rd1+8], {%r940, %r939};
	st.local.v2.u32 	[%rd1+16], {%r938, %r937};
	setp.eq.s64 	%p23, %rd4, 1;
	@%p23 bra 	$L__BB1_115;
	mov.b32 	%r937, 0;
	mov.u32 	%r1030, %r937;
	mov.u32 	%r1031, %r937;
	mov.u32 	%r940, %r937;
	mov.u32 	%r941, %r937;
	mov.u32 	%r1022, %r937;
$L__BB1_42:
	mul.wide.u32 	%rd17, %r1022, 4;
	add.s64 	%rd18, %rd1, %rd17;
	ld.local.u32 	%r188, [%rd18+4];
	shl.b32 	%r189, %r1022, 5;
	mov.b32 	%r1028, 0;
$L__BB1_43:
	.pragma "nounroll";
	shr.u32 	%r673, %r188, %r1028;
	and.b32  	%r674, %r673, 1;
	setp.eq.b32 	%p24, %r674, 1;
	not.pred 	%p25, %p24;
	add.s32 	%r675, %r189, %r1028;
	mul.lo.s32 	%r676, %r675, 5;
	mul.wide.u32 	%rd19, %r676, 4;
	add.s64 	%rd7, %rd5, %rd19;
	@%p25 bra 	$L__BB1_45;
	ld.global.u32 	%r677, [%rd7];
	xor.b32  	%r941, %r941, %r677;
	ld.global.u32 	%r678, [%rd7+4];
	xor.b32  	%r940, %r940, %r678;
	ld.global.u32 	%r679, [%rd7+8];
	xor.b32  	%r1031, %r1031, %r679;
	ld.global.u32 	%r680, [%rd7+12];
	xor.b32  	%r1030, %r1030, %r680;
	ld.global.u32 	%r681, [%rd7+16];
	xor.b32  	%r937, %r937, %r681;
$L__BB1_45:
	and.b32  	%r683, %r673, 2;
	setp.eq.s32 	%p26, %r683, 0;
	@%p26 bra 	$L__BB1_47;
	ld.global.u32 	%r684, [%rd7+20];
	xor.b32  	%r941, %r941, %r684;
	ld.global.u32 	%r685, [%rd7+24];
	xor.b32  	%r940, %r940, %r685;
	ld.global.u32 	%r686, [%rd7+28];
	xor.b32  	%r1031, %r1031, %r686;
	ld.global.u32 	%r687, [%rd7+32];
	xor.b32  	%r1030, %r1030, %r687;
	ld.global.u32 	%r688, [%rd7+36];
	xor.b32  	%r937, %r937, %r688;
$L__BB1_47:
	and.b32  	%r690, %r673, 4;
	setp.eq.s32 	%p27, %r690, 0;
	@%p27 bra 	$L__BB1_49;
	ld.global.u32 	%r691, [%rd7+40];
	xor.b32  	%r941, %r941, %r691;
	ld.global.u32 	%r692, [%rd7+44];
	xor.b32  	%r940, %r940, %r692;
	ld.global.u32 	%r693, [%rd7+48];
	xor.b32  	%r1031, %r1031, %r693;
	ld.global.u32 	%r694, [%rd7+52];
	xor.b32  	%r1030, %r1030, %r694;
	ld.global.u32 	%r695, [%rd7+56];
	xor.b32  	%r937, %r937, %r695;
$L__BB1_49:
	and.b32  	%r697, %r673, 8;
	setp.eq.s32 	%p28, %r697, 0;
	@%p28 bra 	$L__BB1_51;
	ld.global.u32 	%r698, [%rd7+60];
	xor.b32  	%r941, %r941, %r698;
	ld.global.u32 	%r699, [%rd7+64];
	xor.b32  	%r940, %r940, %r699;
	ld.global.u32 	%r700, [%rd7+68];
	xor.b32  	%r1031, %r1031, %r700;
	ld.global.u32 	%r701, [%rd7+72];
	xor.b32  	%r1030, %r1030, %r701;
	ld.global.u32 	%r702, [%rd7+76];
	xor.b32  	%r937, %r937, %r702;
$L__BB1_51:
	and.b32  	%r704, %r673, 16;
	setp.eq.s32 	%p29, %r704, 0;
	@%p29 bra 	$L__BB1_53;
	ld.global.u32 	%r705, [%rd7+80];
	xor.b32  	%r941, %r941, %r705;
	ld.global.u32 	%r706, [%rd7+84];
	xor.b32  	%r940, %r940, %r706;
	ld.global.u32 	%r707, [%rd7+88];
	xor.b32  	%r1031, %r1031, %r707;
	ld.global.u32 	%r708, [%rd7+92];
	xor.b32  	%r1030, %r1030, %r708;
	ld.global.u32 	%r709, [%rd7+96];
	xor.b32  	%r937, %r937, %r709;
$L__BB1_53:
	and.b32  	%r711, %r673, 32;
	setp.eq.s32 	%p30, %r711, 0;
	@%p30 bra 	$L__BB1_55;
	ld.global.u32 	%r712, [%rd7+100];
	xor.b32  	%r941, %r941, %r712;
	ld.global.u32 	%r713, [%rd7+104];
	xor.b32  	%r940, %r940, %r713;
	ld.global.u32 	%r714, [%rd7+108];
	xor.b32  	%r1031, %r1031, %r714;
	ld.global.u32 	%r715, [%rd7+112];
	xor.b32  	%r1030, %r1030, %r715;
	ld.global.u32 	%r716, [%rd7+116];
	xor.b32  	%r937, %r937, %r716;
$L__BB1_55:
	and.b32  	%r718, %r673, 64;
	setp.eq.s32 	%p31, %r718, 0;
	@%p31 bra 	$L__BB1_57;
	ld.global.u32 	%r719, [%rd7+120];
	xor.b32  	%r941, %r941, %r719;
	ld.global.u32 	%r720, [%rd7+124];
	xor.b32  	%r940, %r940, %r720;
	ld.global.u32 	%r721, [%rd7+128];
	xor.b32  	%r1031, %r1031, %r721;
	ld.global.u32 	%r722, [%rd7+132];
	xor.b32  	%r1030, %r1030, %r722;
	ld.global.u32 	%r723, [%rd7+136];
	xor.b32  	%r937, %r937, %r723;
$L__BB1_57:
	and.b32  	%r725, %r673, 128;
	setp.eq.s32 	%p32, %r725, 0;
	@%p32 bra 	$L__BB1_59;
	ld.global.u32 	%r726, [%rd7+140];
	xor.b32  	%r941, %r941, %r726;
	ld.global.u32 	%r727, [%rd7+144];
	xor.b32  	%r940, %r940, %r727;
	ld.global.u32 	%r728, [%rd7+148];
	xor.b32  	%r1031, %r1031, %r728;
	ld.global.u32 	%r729, [%rd7+152];
	xor.b32  	%r1030, %r1030, %r729;
	ld.global.u32 	%r730, [%rd7+156];
	xor.b32  	%r937, %r937, %r730;
$L__BB1_59:
	and.b32  	%r732, %r673, 256;
	setp.eq.s32 	%p33, %r732, 0;
	@%p33 bra 	$L__BB1_61;
	ld.global.u32 	%r733, [%rd7+160];
	xor.b32  	%r941, %r941, %r733;
	ld.global.u32 	%r734, [%rd7+164];
	xor.b32  	%r940, %r940, %r734;
	ld.global.u32 	%r735, [%rd7+168];
	xor.b32  	%r1031, %r1031, %r735;
	ld.global.u32 	%r736, [%rd7+172];
	xor.b32  	%r1030, %r1030, %r736;
	ld.global.u32 	%r737, [%rd7+176];
	xor.b32  	%r937, %r937, %r737;
$L__BB1_61:
	and.b32  	%r739, %r673, 512;
	setp.eq.s32 	%p34, %r739, 0;
	@%p34 bra 	$L__BB1_63;
	ld.global.u32 	%r740, [%rd7+180];
	xor.b32  	%r941, %r941, %r740;
	ld.global.u32 	%r741, [%rd7+184];
	xor.b32  	%r940, %r940, %r741;
	ld.global.u32 	%r742, [%rd7+188];
	xor.b32  	%r1031, %r1031, %r742;
	ld.global.u32 	%r743, [%rd7+192];
	xor.b32  	%r1030, %r1030, %r743;
	ld.global.u32 	%r744, [%rd7+196];
	xor.b32  	%r937, %r937, %r744;
$L__BB1_63:
	and.b32  	%r746, %r673, 1024;
	setp.eq.s32 	%p35, %r746, 0;
	@%p35 bra 	$L__BB1_65;
	ld.global.u32 	%r747, [%rd7+200];
	xor.b32  	%r941, %r941, %r747;
	ld.global.u32 	%r748, [%rd7+204];
	xor.b32  	%r940, %r940, %r748;
	ld.global.u32 	%r749, [%rd7+208];
	xor.b32  	%r1031, %r1031, %r749;
	ld.global.u32 	%r750, [%rd7+212];
	xor.b32  	%r1030, %r1030, %r750;
	ld.global.u32 	%r751, [%rd7+216];
	xor.b32  	%r937, %r937, %r751;
$L__BB1_65:
	and.b32  	%r753, %r673, 2048;
	setp.eq.s32 	%p36, %r753, 0;
	@%p36 bra 	$L__BB1_67;
	ld.global.u32 	%r754, [%rd7+220];
	xor.b32  	%r941, %r941, %r754;
	ld.global.u32 	%r755, [%rd7+224];
	xor.b32  	%r940, %r940, %r755;
	ld.global.u32 	%r756, [%rd7+228];
	xor.b32  	%r1031, %r1031, %r756;
	ld.global.u32 	%r757, [%rd7+232];
	xor.b32  	%r1030, %r1030, %r757;
	ld.global.u32 	%r758, [%rd7+236];
	xor.b32  	%r937, %r937, %r758;
$L__BB1_67:
	and.b32  	%r760, %r673, 4096;
	setp.eq.s32 	%p37, %r760, 0;
	@%p37 bra 	$L__BB1_69;
	ld.global.u32 	%r761, [%rd7+240];
	xor.b32  	%r941, %r941, %r761;
	ld.global.u32 	%r762, [%rd7+244];
	xor.b32  	%r940, %r940, %r762;
	ld.global.u32 	%r763, [%rd7+248];
	xor.b32  	%r1031, %r1031, %r763;
	ld.global.u32 	%r764, [%rd7+252];
	xor.b32  	%r1030, %r1030, %r764;
	ld.global.u32 	%r765, [%rd7+256];
	xor.b32  	%r937, %r937, %r765;
$L__BB1_69:
	and.b32  	%r767, %r673, 8192;
	setp.eq.s32 	%p38, %r767, 0;
	@%p38 bra 	$L__BB1_71;
	ld.global.u32 	%r768, [%rd7+260];
	xor.b32  	%r941, %r941, %r768;
	ld.global.u32 	%r769, [%rd7+264];
	xor.b32  	%r940, %r940, %r769;
	ld.global.u32 	%r770, [%rd7+268];
	xor.b32  	%r1031, %r1031, %r770;
	ld.global.u32 	%r771, [%rd7+272];
	xor.b32  	%r1030, %r1030, %r771;
	ld.global.u32 	%r772, [%rd7+276];
	xor.b32  	%r937, %r937, %r772;
$L__BB1_71:
	and.b32  	%r774, %r673, 16384;
	setp.eq.s32 	%p39, %r774, 0;
	@%p39 bra 	$L__BB1_73;
	ld.global.u32 	%r775, [%rd7+280];
	xor.b32  	%r941, %r941, %r775;
	ld.global.u32 	%r776, [%rd7+284];
	xor.b32  	%r940, %r940, %r776;
	ld.global.u32 	%r777, [%rd7+288];
	xor.b32  	%r1031, %r1031, %r777;
	ld.global.u32 	%r778, [%rd7+292];
	xor.b32  	%r1030, %r1030, %r778;
	ld.global.u32 	%r779, [%rd7+296];
	xor.b32  	%r937, %r937, %r779;
$L__BB1_73:
	and.b32  	%r781, %r673, 32768;
	setp.eq.s32 	%p40, %r781, 0;
	@%p40 bra 	$L__BB1_75;
	ld.global.u32 	%r782, [%rd7+300];
	xor.b32  	%r941, %r941, %r782;
	ld.global.u32 	%r783, [%rd7+304];
	xor.b32  	%r940, %r940, %r783;
	ld.global.u32 	%r784, [%rd7+308];
	xor.b32  	%r1031, %r1031, %r784;
	ld.global.u32 	%r785, [%rd7+312];
	xor.b32  	%r1030, %r1030, %r785;
	ld.global.u32 	%r786, [%rd7+316];
	xor.b32  	%r937, %r937, %r786;
$L__BB1_75:
	add.s32 	%r1028, %r1028, 16;
	setp.ne.s32 	%p41, %r1028, 32;
	@%p41 bra 	$L__BB1_43;
	mad.lo.s32 	%r787, %r1022, -31, %r189;
	add.s32 	%r1022, %r787, 1;
	setp.ne.s32 	%p42, %r1022, 5;
	@%p42 bra 	$L__BB1_42;
	st.local.u32 	[%rd1+4], %r941;
	st.local.v2.u32 	[%rd1+8], {%r940, %r1031};
	st.local.v2.u32 	[%rd1+16], {%r1030, %r937};
	setp.ne.s64 	%p43, %rd4, 3;
	@%p43 bra 	$L__BB1_115;
	mov.b32 	%r937, 0;
	mov.u32 	%r1122, %r937;
	mov.u32 	%r1123, %r937;
	mov.u32 	%r940, %r937;
	mov.u32 	%r941, %r937;
	mov.u32 	%r1114, %r937;
$L__BB1_79:
	mul.wide.u32 	%rd20, %r1114, 4;
	add.s64 	%rd21, %rd1, %rd20;
	ld.local.u32 	%r364, [%rd21+4];
	shl.b32 	%r365, %r1114, 5;
	mov.b32 	%r1120, 0;
$L__BB1_80:
	.pragma "nounroll";
	shr.u32 	%r790, %r364, %r1120;
	and.b32  	%r791, %r790, 1;
	setp.eq.b32 	%p44, %r791, 1;
	not.pred 	%p45, %p44;
	add.s32 	%r792, %r365, %r1120;
	mul.lo.s32 	%r793, %r792, 5;
	mul.wide.u32 	%rd22, %r793, 4;
	add.s64 	%rd8, %rd5, %rd22;
	@%p45 bra 	$L__BB1_82;
	ld.global.u32 	%r794, [%rd8];
	xor.b32  	%r941, %r941, %r794;
	ld.global.u32 	%r795, [%rd8+4];
	xor.b32  	%r940, %r940, %r795;
	ld.global.u32 	%r796, [%rd8+8];
	xor.b32  	%r1123, %r1123, %r796;
	ld.global.u32 	%r797, [%rd8+12];
	xor.b32  	%r1122, %r1122, %r797;
	ld.global.u32 	%r798, [%rd8+16];
	xor.b32  	%r937, %r937, %r798;
$L__BB1_82:
	and.b32  	%r800, %r790, 2;
	setp.eq.s32 	%p46, %r800, 0;
	@%p46 bra 	$L__BB1_84;
	ld.global.u32 	%r801, [%rd8+20];
	xor.b32  	%r941, %r941, %r801;
	ld.global.u32 	%r802, [%rd8+24];
	xor.b32  	%r940, %r940, %r802;
	ld.global.u32 	%r803, [%rd8+28];
	xor.b32  	%r1123, %r1123, %r803;
	ld.global.u32 	%r804, [%rd8+32];
	xor.b32  	%r1122, %r1122, %r804;
	ld.global.u32 	%r805, [%rd8+36];
	xor.b32  	%r937, %r937, %r805;
$L__BB1_84:
	and.b32  	%r807, %r790, 4;
	setp.eq.s32 	%p47, %r807, 0;
	@%p47 bra 	$L__BB1_86;
	ld.global.u32 	%r808, [%rd8+40];
	xor.b32  	%r941, %r941, %r808;
	ld.global.u32 	%r809, [%rd8+44];
	xor.b32  	%r940, %r940, %r809;
	ld.global.u32 	%r810, [%rd8+48];
	xor.b32  	%r1123, %r1123, %r810;
	ld.global.u32 	%r811, [%rd8+52];
	xor.b32  	%r1122, %r1122, %r811;
	ld.global.u32 	%r812, [%rd8+56];
	xor.b32  	%r937, %r937, %r812;
$L__BB1_86:
	and.b32  	%r814, %r790, 8;
	setp.eq.s32 	%p48, %r814, 0;
	@%p48 bra 	$L__BB1_88;
	ld.global.u32 	%r815, [%rd8+60];
	xor.b32  	%r941, %r941, %r815;
	ld.global.u32 	%r816, [%rd8+64];
	xor.b32  	%r940, %r940, %r816;
	ld.global.u32 	%r817, [%rd8+68];
	xor.b32  	%r1123, %r1123, %r817;
	ld.global.u32 	%r818, [%rd8+72];
	xor.b32  	%r1122, %r1122, %r818;
	ld.global.u32 	%r819, [%rd8+76];
	xor.b32  	%r937, %r937, %r819;
$L__BB1_88:
	and.b32  	%r821, %r790, 16;
	setp.eq.s32 	%p49, %r821, 0;
	@%p49 bra 	$L__BB1_90;
	ld.global.u32 	%r822, [%rd8+80];
	xor.b32  	%r941, %r941, %r822;
	ld.global.u32 	%r823, [%rd8+84];
	xor.b32  	%r940, %r940, %r823;
	ld.global.u32 	%r824, [%rd8+88];
	xor.b32  	%r1123, %r1123, %r824;
	ld.global.u32 	%r825, [%rd8+92];
	xor.b32  	%r1122, %r1122, %r825;
	ld.global.u32 	%r826, [%rd8+96];
	xor.b32  	%r937, %r937, %r826;
$L__BB1_90:
	and.b32  	%r828, %r790, 32;
	setp.eq.s32 	%p50, %r828, 0;
	@%p50 bra 	$L__BB1_92;
	ld.global.u32 	%r829, [%rd8+100];
	xor.b32  	%r941, %r941, %r829;
	ld.global.u32 	%r830, [%rd8+104];
	xor.b32  	%r940, %r940, %r830;
	ld.global.u32 	%r831, [%rd8+108];
	xor.b32  	%r1123, %r1123, %r831;
	ld.global.u32 	%r832, [%rd8+112];
	xor.b32  	%r1122, %r1122, %r832;
	ld.global.u32 	%r833, [%rd8+116];
	xor.b32  	%r937, %r937, %r833;
$L__BB1_92:
	and.b32  	%r835, %r790, 64;
	setp.eq.s32 	%p51, %r835, 0;
	@%p51 bra 	$L__BB1_94;
	ld.global.u32 	%r836, [%rd8+120];
	xor.b32  	%r941, %r941, %r836;
	ld.global.u32 	%r837, [%rd8+124];
	xor.b32  	%r940, %r940, %r837;
	ld.global.u32 	%r838, [%rd8+128];
	xor.b32  	%r1123, %r1123, %r838;
	ld.global.u32 	%r839, [%rd8+132];
	xor.b32  	%r1122, %r1122, %r839;
	ld.global.u32 	%r840, [%rd8+136];
	xor.b32  	%r937, %r937, %r840;
$L__BB1_94:
	and.b32  	%r842, %r790, 128;
	setp.eq.s32 	%p52, %r842, 0;
	@%p52 bra 	$L__BB1_96;
	ld.global.u32 	%r843, [%rd8+140];
	xor.b32  	%r941, %r941, %r843;
	ld.global.u32 	%r844, [%rd8+144];
	xor.b32  	%r940, %r940, %r844;
	ld.global.u32 	%r845, [%rd8+148];
	xor.b32  	%r1123, %r1123, %r845;
	ld.global.u32 	%r846, [%rd8+152];
	xor.b32  	%r1122, %r1122, %r846;
	ld.global.u32 	%r847, [%rd8+156];
	xor.b32  	%r937, %r937, %r847;
$L__BB1_96:
	and.b32  	%r849, %r790, 256;
	setp.eq.s32 	%p53, %r849, 0;
	@%p53 bra 	$L__BB1_98;
	ld.global.u32 	%r850, [%rd8+160];
	xor.b32  	%r941, %r941, %r850;
	ld.global.u32 	%r851, [%rd8+164];
	xor.b32  	%r940, %r940, %r851;
	ld.global.u32 	%r852, [%rd8+168];
	xor.b32  	%r1123, %r1123, %r852;
	ld.global.u32 	%r853, [%rd8+172];
	xor.b32  	%r1122, %r1122, %r853;
	ld.global.u32 	%r854, [%rd8+176];
	xor.b32  	%r937, %r937, %r854;
$L__BB1_98:
	and.b32  	%r856, %r790, 512;
	setp.eq.s32 	%p54, %r856, 0;
	@%p54 bra 	$L__BB1_100;
	ld.global.u32 	%r857, [%rd8+180];
	xor.b32  	%r941, %r941, %r857;
	ld.global.u32 	%r858, [%rd8+184];
	xor.b32  	%r940, %r940, %r858;
	ld.global.u32 	%r859, [%rd8+188];
	xor.b32  	%r1123, %r1123, %r859;
	ld.global.u32 	%r860, [%rd8+192];
	xor.b32  	%r1122, %r1122, %r860;
	ld.global.u32 	%r861, [%rd8+196];
	xor.b32  	%r937, %r937, %r861;
$L__BB1_100:
	and.b32  	%r863, %r790, 1024;
	setp.eq.s32 	%p55, %r863, 0;
	@%p55 bra 	$L__BB1_102;
	ld.global.u32 	%r864, [%rd8+200];
	xor.b32  	%r941, %r941, %r864;
	ld.global.u32 	%r865, [%rd8+204];
	xor.b32  	%r940, %r940, %r865;
	ld.global.u32 	%r866, [%rd8+208];
	xor.b32  	%r1123, %r1123, %r866;
	ld.global.u32 	%r867, [%rd8+212];
	xor.b32  	%r1122, %r1122, %r867;
	ld.global.u32 	%r868, [%rd8+216];
	xor.b32  	%r937, %r937, %r868;
$L__BB1_102:
	and.b32  	%r870, %r790, 2048;
	setp.eq.s32 	%p56, %r870, 0;
	@%p56 bra 	$L__BB1_104;
	ld.global.u32 	%r871, [%rd8+220];
	xor.b32  	%r941, %r941, %r871;
	ld.global.u32 	%r872, [%rd8+224];
	xor.b32  	%r940, %r940, %r872;
	ld.global.u32 	%r873, [%rd8+228];
	xor.b32  	%r1123, %r1123, %r873;
	ld.global.u32 	%r874, [%rd8+232];
	xor.b32  	%r1122, %r1122, %r874;
	ld.global.u32 	%r875, [%rd8+236];
	xor.b32  	%r937, %r937, %r875;
$L__BB1_104:
	and.b32  	%r877, %r790, 4096;
	setp.eq.s32 	%p57, %r877, 0;
	@%p57 bra 	$L__BB1_106;
	ld.global.u32 	%r878, [%rd8+240];
	xor.b32  	%r941, %r941, %r878;
	ld.global.u32 	%r879, [%rd8+244];
	xor.b32  	%r940, %r940, %r879;
	ld.global.u32 	%r880, [%rd8+248];
	xor.b32  	%r1123, %r1123, %r880;
	ld.global.u32 	%r881, [%rd8+252];
	xor.b32  	%r1122, %r1122, %r881;
	ld.global.u32 	%r882, [%rd8+256];
	xor.b32  	%r937, %r937, %r882;
$L__BB1_106:
	and.b32  	%r884, %r790, 8192;
	setp.eq.s32 	%p58, %r884, 0;
	@%p58 bra 	$L__BB1_108;
	ld.global.u32 	%r885, [%rd8+260];
	xor.b32  	%r941, %r941, %r885;
	ld.global.u32 	%r886, [%rd8+264];
	xor.b32  	%r940, %r940, %r886;
	ld.global.u32 	%r887, [%rd8+268];
	xor.b32  	%r1123, %r1123, %r887;
	ld.global.u32 	%r888, [%rd8+272];
	xor.b32  	%r1122, %r1122, %r888;
	ld.global.u32 	%r889, [%rd8+276];
	xor.b32  	%r937, %r937, %r889;
$L__BB1_108:
	and.b32  	%r891, %r790, 16384;
	setp.eq.s32 	%p59, %r891, 0;
	@%p59 bra 	$L__BB1_110;
	ld.global.u32 	%r892, [%rd8+280];
	xor.b32  	%r941, %r941, %r892;
	ld.global.u32 	%r893, [%rd8+284];
	xor.b32  	%r940, %r940, %r893;
	ld.global.u32 	%r894, [%rd8+288];
	xor.b32  	%r1123, %r1123, %r894;
	ld.global.u32 	%r895, [%rd8+292];
	xor.b32  	%r1122, %r1122, %r895;
	ld.global.u32 	%r896, [%rd8+296];
	xor.b32  	%r937, %r937, %r896;
$L__BB1_110:
	and.b32  	%r898, %r790, 32768;
	setp.eq.s32 	%p60, %r898, 0;
	@%p60 bra 	$L__BB1_112;
	ld.global.u32 	%r899, [%rd8+300];
	xor.b32  	%r941, %r941, %r899;
	ld.global.u32 	%r900, [%rd8+304];
	xor.b32  	%r940, %r940, %r900;
	ld.global.u32 	%r901, [%rd8+308];
	xor.b32  	%r1123, %r1123, %r901;
	ld.global.u32 	%r902, [%rd8+312];
	xor.b32  	%r1122, %r1122, %r902;
	ld.global.u32 	%r903, [%rd8+316];
	xor.b32  	%r937, %r937, %r903;
$L__BB1_112:
	add.s32 	%r1120, %r1120, 16;
	setp.ne.s32 	%p61, %r1120, 32;
	@%p61 bra 	$L__BB1_80;
	mad.lo.s32 	%r904, %r1114, -31, %r365;
	add.s32 	%r1114, %r904, 1;
	setp.ne.s32 	%p62, %r1114, 5;
	@%p62 bra 	$L__BB1_79;
	st.local.u32 	[%rd1+4], %r941;
	st.local.v2.u32 	[%rd1+8], {%r940, %r1123};
	st.local.v2.u32 	[%rd1+16], {%r1122, %r937};
$L__BB1_115:
	shr.u64 	%rd29, %rd3, 2;
	add.s32 	%r924, %r924, 1;
	setp.gt.u64 	%p63, %rd3, 3;
	@%p63 bra 	$L__BB1_3;
$L__BB1_116:
	shr.u32 	%r905, %r941, 2;
	xor.b32  	%r906, %r905, %r941;
	shl.b32 	%r907, %r937, 4;
	shl.b32 	%r908, %r906, 1;
	xor.b32  	%r909, %r908, %r907;
	xor.b32  	%r910, %r909, %r906;
	xor.b32  	%r911, %r910, %r937;
	add.s32 	%r912, %r911, 159329424;
	shr.u32 	%r913, %r940, 2;
	xor.b32  	%r914, %r913, %r940;
	shl.b32 	%r915, %r911, 4;
	shl.b32 	%r916, %r914, 1;
	xor.b32  	%r917, %r916, %r915;
	xor.b32  	%r918, %r917, %r914;
	xor.b32  	%r919, %r918, %r911;
	add.s32 	%r920, %r919, 159691861;
	cvt.u64.u32 	%rd23, %r912;
	mul.wide.u32 	%rd24, %r920, 2097152;
	xor.b64  	%rd25, %rd24, %rd23;
	cvt.rn.f64.u64 	%fd1, %rd25;
	fma.rn.f64 	%fd2, %fd1, 0d3CA0000000000000, 0d3C90000000000000;
	add.f64 	%fd3, %fd2, 0dBFE0000000000000;
	mul.f64 	%fd4, %fd3, 0d3FB999999999999A;
	cvta.to.global.u64 	%rd26, %rd10;
	shl.b64 	%rd27, %rd2, 3;
	add.s64 	%rd28, %rd26, %rd27;
	st.global.f64 	[%rd28], %fd4;
$L__BB1_117:
	ret;

}
	// .globl	_Z11init_hiddenP19NeuralNetworkDevicePd
.visible .entry _Z11init_hiddenP19NeuralNetworkDevicePd(
	.param .u64 .ptr .align 1 _Z11init_hiddenP19NeuralNetworkDevicePd_param_0,
	.param .u64 .ptr .align 1 _Z11init_hiddenP19NeuralNetworkDevicePd_param_1
)
{
	.reg .b32 	%r<2>;
	.reg .b64 	%rd<10>;
	.reg .b64 	%fd<2>;

	ld.param.u64 	%rd1, [_Z11init_hiddenP19NeuralNetworkDevicePd_param_0];
	ld.param.u64 	%rd2, [_Z11init_hiddenP19NeuralNetworkDevicePd_param_1];
	cvta.to.global.u64 	%rd3, %rd2;
	cvta.to.global.u64 	%rd4, %rd1;
	ld.global.u64 	%rd5, [%rd4+16];
	cvta.to.global.u64 	%rd6, %rd5;
	mov.u32 	%r1, %tid.x;
	mul.wide.u32 	%rd7, %r1, 8;
	add.s64 	%rd8, %rd6, %rd7;
	ld.global.f64 	%fd1, [%rd8];
	add.s64 	%rd9, %rd3, %rd7;
	st.global.f64 	[%rd9], %fd1;
	ret;

}
	// .globl	_Z6layer1P19NeuralNetworkDevicePd
.visible .entry _Z6layer1P19NeuralNetworkDevicePd(
	.param .u64 .ptr .align 1 _Z6layer1P19NeuralNetworkDevicePd_param_0,
	.param .u64 .ptr .align 1 _Z6layer1P19NeuralNetworkDevicePd_param_1
)
{
	.reg .pred 	%p<9>;
	.reg .b32 	%r<17>;
	.reg .b64 	%rd<24>;
	.reg .b64 	%fd<10>;
	// demoted variable
	.shared .align 8 .b8 _ZZ6layer1P19NeuralNetworkDevicePdE6sInput[256];
	// demoted variable
	.shared .align 8 .b8 _ZZ6layer1P19NeuralNetworkDevicePdE7sHidden[256];
	ld.param.u64 	%rd8, [_Z6layer1P19NeuralNetworkDevicePd_param_0];
	ld.param.u64 	%rd9, [_Z6layer1P19NeuralNetworkDevicePd_param_1];
	mov.u32 	%r7, %ctaid.x;
	mov.u32 	%r8, %ntid.x;
	mov.u32 	%r1, %tid.x;
	mad.lo.s32 	%r2, %r7, %r8, %r1;
	mov.u32 	%r9, %ctaid.y;
	mov.u32 	%r10, %ntid.y;
	mov.u32 	%r3, %tid.y;
	mad.lo.s32 	%r11, %r9, %r10, %r3;
	setp.gt.s32 	%p1, %r2, 127;
	setp.gt.u32 	%p2, %r11, 783;
	or.pred  	%p3, %p1, %p2;
	@%p3 bra 	$L__BB3_10;
	setp.ne.s32 	%p4, %r3, 0;
	shl.b32 	%r12, %r1, 3;
	mov.u32 	%r13, _ZZ6layer1P19NeuralNetworkDevicePdE7sHidden;
	add.s32 	%r5, %r13, %r12;
	@%p4 bra 	$L__BB3_3;
	mov.b64 	%rd10, 0;
	st.shared.u64 	[%r5], %rd10;
$L__BB3_3:
	setp.ne.s32 	%p5, %r1, 0;
	shl.b32 	%r14, %r3, 3;
	mov.u32 	%r15, _ZZ6layer1P19NeuralNetworkDevicePdE6sInput;
	add.s32 	%r6, %r15, %r14;
	@%p5 bra 	$L__BB3_5;
	mul.wide.u32 	%rd11, %r11, 8;
	mov.u64 	%rd12, input;
	add.s64 	%rd13, %rd12, %rd11;
	ld.const.f64 	%fd3, [%rd13];
	st.shared.f64 	[%r6], %fd3;
$L__BB3_5:
	bar.sync 	0;
	cvta.to.global.u64 	%rd14, %rd8;
	ld.global.u64 	%rd15, [%rd14];
	mad.lo.s32 	%r16, %r2, 784, %r11;
	mul.wide.s32 	%rd16, %r16, 8;
	add.s64 	%rd17, %rd15, %rd16;
	ld.f64 	%fd4, [%rd17];
	ld.shared.f64 	%fd5, [%r6];
	mul.f64 	%fd1, %fd4, %fd5;
	ld.shared.u64 	%rd22, [%r5];
$L__BB3_6:
	mov.b64 	%fd6, %rd22;
	add.f64 	%fd7, %fd1, %fd6;
	mov.b64 	%rd18, %fd7;
	atom.relaxed.shared.cas.b64 	%rd3, [%r5], %rd22, %rd18;
	setp.ne.s64 	%p6, %rd22, %rd3;
	mov.u64 	%rd22, %rd3;
	@%p6 bra 	$L__BB3_6;
	setp.ne.s32 	%p7, %r3, 0;
	bar.sync 	0;
	@%p7 bra 	$L__BB3_10;
	cvta.to.global.u64 	%rd19, %rd9;
	mul.wide.s32 	%rd20, %r2, 8;
	add.s64 	%rd4, %rd19, %rd20;
	ld.shared.f64 	%fd2, [%r5];
	ld.global.u64 	%rd23, [%rd4];
$L__BB3_9:
	mov.b64 	%fd8, %rd23;
	add.f64 	%fd9, %fd2, %fd8;
	mov.b64 	%rd21, %fd9;
	atom.relaxed.global.cas.b64 	%rd7, [%rd4], %rd23, %rd21;
	setp.ne.s64 	%p8, %rd23, %rd7;
	mov.u64 	%rd23, %rd7;
	@%p8 bra 	$L__BB3_9;
$L__BB3_10:
	ret;

}
	// .globl	_Z6layer2P19NeuralNetworkDevicePdS1_
.visible .entry _Z6layer2P19NeuralNetworkDevicePdS1_(
	.param .u64 .ptr .align 1 _Z6layer2P19NeuralNetworkDevicePdS1__param_0,
	.param .u64 .ptr .align 1 _Z6layer2P19NeuralNetworkDevicePdS1__param_1,
	.param .u64 .ptr .align 1 _Z6layer2P19NeuralNetworkDevicePdS1__param_2
)
{
	.reg .pred 	%p<9>;
	.reg .b32 	%r<18>;
	.reg .b64 	%rd<25>;
	.reg .b64 	%fd<10>;
	// demoted variable
	.shared .align 8 .b8 _ZZ6layer2P19NeuralNetworkDevicePdS1_E7sHidden[256];
	// demoted variable
	.shared .align 8 .b8 _ZZ6layer2P19NeuralNetworkDevicePdS1_E7sOutput[256];
	ld.param.u64 	%rd8, [_Z6layer2P19NeuralNetworkDevicePdS1__param_0];
	ld.param.u64 	%rd9, [_Z6layer2P19NeuralNetworkDevicePdS1__param_1];
	ld.param.u64 	%rd10, [_Z6layer2P19NeuralNetworkDevicePdS1__param_2];
	mov.u32 	%r7, %ctaid.x;
	mov.u32 	%r8, %ntid.x;
	mov.u32 	%r1, %tid.x;
	mad.lo.s32 	%r2, %r7, %r8, %r1;
	mov.u32 	%r9, %ctaid.y;
	mov.u32 	%r10, %ntid.y;
	mov.u32 	%r3, %tid.y;
	mad.lo.s32 	%r11, %r9, %r10, %r3;
	setp.gt.s32 	%p1, %r2, 9;
	setp.gt.u32 	%p2, %r11, 127;
	or.pred  	%p3, %p1, %p2;
	@%p3 bra 	$L__BB4_10;
	setp.ne.s32 	%p4, %r3, 0;
	shl.b32 	%r12, %r1, 3;
	mov.u32 	%r13, _ZZ6layer2P19NeuralNetworkDevicePdS1_E7sOutput;
	add.s32 	%r5, %r13, %r12;
	@%p4 bra 	$L__BB4_3;
	mov.b64 	%rd11, 0;
	st.shared.u64 	[%r5], %rd11;
$L__BB4_3:
	setp.ne.s32 	%p5, %r1, 0;
	shl.b32 	%r14, %r3, 3;
	mov.u32 	%r15, _ZZ6layer2P19NeuralNetworkDevicePdS1_E7sHidden;
	add.s32 	%r6, %r15, %r14;
	@%p5 bra 	$L__BB4_5;
	cvta.to.global.u64 	%rd12, %rd9;
	mul.wide.u32 	%rd13, %r11, 8;
	add.s64 	%rd14, %rd12, %rd13;
	ld.global.f64 	%fd3, [%rd14];
	st.shared.f64 	[%r6], %fd3;
$L__BB4_5:
	bar.sync 	0;
	cvta.to.global.u64 	%rd15, %rd8;
	ld.global.u64 	%rd16, [%rd15+8];
	shl.b32 	%r16, %r2, 7;
	add.s32 	%r17, %r16, %r11;
	mul.wide.s32 	%rd17, %r17, 8;
	add.s64 	%rd18, %rd16, %rd17;
	ld.f64 	%fd4, [%rd18];
	ld.shared.f64 	%fd5, [%r6];
	mul.f64 	%fd1, %fd4, %fd5;
	ld.shared.u64 	%rd23, [%r5];
$L__BB4_6:
	mov.b64 	%fd6, %rd23;
	add.f64 	%fd7, %fd1, %fd6;
	mov.b64 	%rd19, %fd7;
	atom.relaxed.shared.cas.b64 	%rd3, [%r5], %rd23, %rd19;
	setp.ne.s64 	%p6, %rd23, %rd3;
	mov.u64 	%rd23, %rd3;
	@%p6 bra 	$L__BB4_6;
	setp.ne.s32 	%p7, %r3, 0;
	bar.sync 	0;
	@%p7 bra 	$L__BB4_10;
	cvta.to.global.u64 	%rd20, %rd10;
	mul.wide.s32 	%rd21, %r2, 8;
	add.s64 	%rd4, %rd20, %rd21;
	ld.shared.f64 	%fd2, [%r5];
	ld.global.u64 	%rd24, [%rd4];
$L__BB4_9:
	mov.b64 	%fd8, %rd24;
	add.f64 	%fd9, %fd2, %fd8;
	mov.b64 	%rd22, %fd9;
	atom.relaxed.global.cas.b64 	%rd7, [%rd4], %rd24, %rd22;
	setp.ne.s64 	%p8, %rd24, %rd7;
	mov.u64 	%rd24, %rd7;
	@%p8 bra 	$L__BB4_9;
$L__BB4_10:
	ret;

}
	// .globl	_Z6relu_dPd
.visible .entry _Z6relu_dPd(
	.param .u64 .ptr .align 1 _Z6relu_dPd_param_0
)
{
	.reg .b32 	%r<2>;
	.reg .b64 	%rd<5>;
	.reg .b64 	%fd<3>;

	ld.param.u64 	%rd1, [_Z6relu_dPd_param_0];
	cvta.to.global.u64 	%rd2, %rd1;
	mov.u32 	%r1, %tid.x;
	mul.wide.u32 	%rd3, %r1, 8;
	add.s64 	%rd4, %rd2, %rd3;
	ld.global.f64 	%fd1, [%rd4];
	max.f64 	%fd2, %fd1, 0d0000000000000000;
	st.global.f64 	[%rd4], %fd2;
	ret;

}
	// .globl	_Z13layerGradientPdS_S_
.visible .entry _Z13layerGradientPdS_S_(
	.param .u64 .ptr .align 1 _Z13layerGradientPdS_S__param_0,
	.param .u64 .ptr .align 1 _Z13layerGradientPdS_S__param_1,
	.param .u64 .ptr .align 1 _Z13layerGradientPdS_S__param_2
)
{
	.reg .pred 	%p<2>;
	.reg .b32 	%r<2>;
	.reg .b64 	%rd<7>;
	.reg .b64 	%fd<31>;

	ld.param.u64 	%rd1, [_Z13layerGradientPdS_S__param_0];
	ld.param.u64 	%rd2, [_Z13layerGradientPdS_S__param_1];
	ld.param.u64 	%rd3, [_Z13layerGradientPdS_S__param_2];
	mov.u32 	%r1, %tid.x;
	setp.gt.u32 	%p1, %r1, 9;
	@%p1 bra 	$L__BB6_2;
	cvta.to.global.u64 	%rd4, %rd2;
	cvta.to.global.u64 	%rd5, %rd3;
	cvta.to.global.u64 	%rd6, %rd1;
	ld.global.f64 	%fd1, [%rd4];
	ld.global.f64 	%fd2, [%rd5];
	sub.f64 	%fd3, %fd1, %fd2;
	st.global.f64 	[%rd6], %fd3;
	ld.global.f64 	%fd4, [%rd4+8];
	ld.global.f64 	%fd5, [%rd5+8];
	sub.f64 	%fd6, %fd4, %fd5;
	st.global.f64 	[%rd6+8], %fd6;
	ld.global.f64 	%fd7, [%rd4+16];
	ld.global.f64 	%fd8, [%rd5+16];
	sub.f64 	%fd9, %fd7, %fd8;
	st.global.f64 	[%rd6+16], %fd9;
	ld.global.f64 	%fd10, [%rd4+24];
	ld.global.f64 	%fd11, [%rd5+24];
	sub.f64 	%fd12, %fd10, %fd11;
	st.global.f64 	[%rd6+24], %fd12;
	ld.global.f64 	%fd13, [%rd4+32];
	ld.global.f64 	%fd14, [%rd5+32];
	sub.f64 	%fd15, %fd13, %fd14;
	st.global.f64 	[%rd6+32], %fd15;
	ld.global.f64 	%fd16, [%rd4+40];
	ld.global.f64 	%fd17, [%rd5+40];
	sub.f64 	%fd18, %fd16, %fd17;
	st.global.f64 	[%rd6+40], %fd18;
	ld.global.f64 	%fd19, [%rd4+48];
	ld.global.f64 	%fd20, [%rd5+48];
	sub.f64 	%fd21, %fd19, %fd20;
	st.global.f64 	[%rd6+48], %fd21;
	ld.global.f64 	%fd22, [%rd4+56];
	ld.global.f64 	%fd23, [%rd5+56];
	sub.f64 	%fd24, %fd22, %fd23;
	st.global.f64 	[%rd6+56], %fd24;
	ld.global.f64 	%fd25, [%rd4+64];
	ld.global.f64 	%fd26, [%rd5+64];
	sub.f64 	%fd27, %fd25, %fd26;
	st.global.f64 	[%rd6+64], %fd27;
	ld.global.f64 	%fd28, [%rd4+72];
	ld.global.f64 	%fd29, [%rd5+72];
	sub.f64 	%fd30, %fd28, %fd29;
	st.global.f64 	[%rd6+72], %fd30;
$L__BB6_2:
	ret;

}
	// .globl	_Z19hiddenLayerGradientP19NeuralNetworkDevicePdS1_S1_
.visible .entry _Z19hiddenLayerGradientP19NeuralNetworkDevicePdS1_S1_(
	.param .u64 .ptr .align 1 _Z19hiddenLayerGradientP19NeuralNetworkDevicePdS1_S1__param_0,
	.param .u64 .ptr .align 1 _Z19hiddenLayerGradientP19NeuralNetworkDevicePdS1_S1__param_1,
	.param .u64 .ptr .align 1 _Z19hiddenLayerGradientP19NeuralNetworkDevicePdS1_S1__param_2,
	.param .u64 .ptr .align 1 _Z19hiddenLayerGradientP19NeuralNetworkDevicePdS1_S1__param_3
)
{
	.reg .pred 	%p<5>;
	.reg .b32 	%r<15>;
	.reg .b64 	%rd<21>;
	.reg .b64 	%fd<35>;
	// demoted variable
	.shared .align 8 .b8 _ZZ19hiddenLayerGradientP19NeuralNetworkDevicePdS1_S1_E13shared_output[80];
	ld.param.u64 	%rd5, [_Z19hiddenLayerGradientP19NeuralNetworkDevicePdS1_S1__param_0];
	ld.param.u64 	%rd6, [_Z19hiddenLayerGradientP19NeuralNetworkDevicePdS1_S1__param_1];
	ld.param.u64 	%rd7, [_Z19hiddenLayerGradientP19NeuralNetworkDevicePdS1_S1__param_2];
	ld.param.u64 	%rd8, [_Z19hiddenLayerGradientP19NeuralNetworkDevicePdS1_S1__param_3];
	mov.u32 	%r14, %tid.x;
	mov.u32 	%r10, %ctaid.x;
	mov.u32 	%r2, %ntid.x;
	mad.lo.s32 	%r3, %r10, %r2, %r14;
	setp.gt.s32 	%p1, %r3, 127;
	@%p1 bra 	$L__BB7_5;
	setp.gt.u32 	%p2, %r14, 9;
	@%p2 bra 	$L__BB7_4;
	mul.wide.u32 	%rd9, %r14, 8;
	cvta.to.global.u64 	%rd10, %rd8;
	add.s64 	%rd20, %rd10, %rd9;
	mul.wide.u32 	%rd2, %r2, 8;
	shl.b32 	%r11, %r14, 3;
	mov.u32 	%r12, _ZZ19hiddenLayerGradientP19NeuralNetworkDevicePdS1_S1_E13shared_output;
	add.s32 	%r13, %r12, %r11;
	shl.b32 	%r5, %r2, 3;
$L__BB7_3:
	ld.global.f64 	%fd1, [%rd20];
	st.shared.f64 	[%r13], %fd1;
	add.s32 	%r14, %r14, %r2;
	add.s64 	%rd20, %rd20, %rd2;
	add.s32 	%r13, %r13, %r5;
	setp.lt.u32 	%p3, %r14, 10;
	@%p3 bra 	$L__BB7_3;
$L__BB7_4:
	bar.sync 	0;
	cvta.to.global.u64 	%rd11, %rd5;
	ld.global.u64 	%rd12, [%rd11+8];
	cvta.to.global.u64 	%rd13, %rd12;
	mul.wide.s32 	%rd14, %r3, 8;
	add.s64 	%rd15, %rd13, %rd14;
	ld.global.f64 	%fd2, [%rd15];
	ld.shared.f64 	%fd3, [_ZZ19hiddenLayerGradientP19NeuralNetworkDevicePdS1_S1_E13shared_output];
	fma.rn.f64 	%fd4, %fd2, %fd3, 0d0000000000000000;
	ld.global.f64 	%fd5, [%rd15+1024];
	ld.shared.f64 	%fd6, [_ZZ19hiddenLayerGradientP19NeuralNetworkDevicePdS1_S1_E13shared_output+8];
	fma.rn.f64 	%fd7, %fd5, %fd6, %fd4;
	ld.global.f64 	%fd8, [%rd15+2048];
	ld.shared.f64 	%fd9, [_ZZ19hiddenLayerGradientP19NeuralNetworkDevicePdS1_S1_E13shared_output+16];
	fma.rn.f64 	%fd10, %fd8, %fd9, %fd7;
	ld.global.f64 	%fd11, [%rd15+3072];
	ld.shared.f64 	%fd12, [_ZZ19hiddenLayerGradientP19NeuralNetworkDevicePdS1_S1_E13shared_output+24];
	fma.rn.f64 	%fd13, %fd11, %fd12, %fd10;
	ld.global.f64 	%fd14, [%rd15+4096];
	ld.shared.f64 	%fd15, [_ZZ19hiddenLayerGradientP19NeuralNetworkDevicePdS1_S1_E13shared_output+32];
	fma.rn.f64 	%fd16, %fd14, %fd15, %fd13;
	ld.global.f64 	%fd17, [%rd15+5120];
	ld.shared.f64 	%fd18, [_ZZ19hiddenLayerGradientP19NeuralNetworkDevicePdS1_S1_E13shared_output+40];
	fma.rn.f64 	%fd19, %fd17, %fd18, %fd16;
	ld.global.f64 	%fd20, [%rd15+6144];
	ld.shared.f64 	%fd21, [_ZZ19hiddenLayerGradientP19NeuralNetworkDevicePdS1_S1_E13shared_output+48];
	fma.rn.f64 	%fd22, %fd20, %fd21, %fd19;
	ld.global.f64 	%fd23, [%rd15+7168];
	ld.shared.f64 	%fd24, [_ZZ19hiddenLayerGradientP19NeuralNetworkDevicePdS1_S1_E13shared_output+56];
	fma.rn.f64 	%fd25, %fd23, %fd24, %fd22;
	ld.global.f64 	%fd26, [%rd15+8192];
	ld.shared.f64 	%fd27, [_ZZ19hiddenLayerGradientP19NeuralNetworkDevicePdS1_S1_E13shared_output+64];
	fma.rn.f64 	%fd28, %fd26, %fd27, %fd25;
	ld.global.f64 	%fd29, [%rd15+9216];
	ld.shared.f64 	%fd30, [_ZZ19hiddenLayerGradientP19NeuralNetworkDevicePdS1_S1_E13shared_output+72];
	fma.rn.f64 	%fd31, %fd29, %fd30, %fd28;
	cvta.to.global.u64 	%rd16, %rd7;
	add.s64 	%rd17, %rd16, %rd14;
	ld.global.f64 	%fd32, [%rd17];
	setp.gt.f64 	%p4, %fd32, 0d0000000000000000;
	selp.f64 	%fd33, 0d3FF0000000000000, 0d0000000000000000, %p4;
	mul.f64 	%fd34, %fd31, %fd33;
	cvta.to.global.u64 	%rd18, %rd6;
	add.s64 	%rd19, %rd18, %rd14;
	st.global.f64 	[%rd19], %fd34;
$L__BB7_5:
	ret;

}
	// .globl	_Z14updateWeights2P19NeuralNetworkDevicePdS1_
.visible .entry _Z14updateWeights2P19NeuralNetworkDevicePdS1_(
	.param .u64 .ptr .align 1 _Z14updateWeights2P19NeuralNetworkDevicePdS1__param_0,
	.param .u64 .ptr .align 1 _Z14updateWeights2P19NeuralNetworkDevicePdS1__param_1,
	.param .u64 .ptr .align 1 _Z14updateWeights2P19NeuralNetworkDevicePdS1__param_2
)
{
	.reg .pred 	%p<3>;
	.reg .b32 	%r<5>;
	.reg .b64 	%rd<22>;
	.reg .b64 	%fd<10>;

	ld.param.u64 	%rd7, [_Z14updateWeights2P19NeuralNetworkDevicePdS1__param_0];
	ld.param.u64 	%rd8, [_Z14updateWeights2P19NeuralNetworkDevicePdS1__param_1];
	ld.param.u64 	%rd9, [_Z14updateWeights2P19NeuralNetworkDevicePdS1__param_2];
	cvta.to.global.u64 	%rd10, %rd8;
	cvta.to.global.u64 	%rd11, %rd9;
	cvta.to.global.u64 	%rd1, %rd7;
	mov.u32 	%r1, %ctaid.x;
	mov.u32 	%r2, %tid.x;
	shl.b32 	%r3, %r1, 7;
	add.s32 	%r4, %r3, %r2;
	ld.global.u64 	%rd12, [%rd1+8];
	mul.wide.u32 	%rd13, %r4, 8;
	add.s64 	%rd2, %rd12, %rd13;
	mul.wide.u32 	%rd14, %r1, 8;
	add.s64 	%rd3, %rd11, %rd14;
	ld.global.f64 	%fd2, [%rd3];
	mul.f64 	%fd3, %fd2, 0d3F847AE147AE147B;
	mul.wide.u32 	%rd15, %r2, 8;
	add.s64 	%rd16, %rd10, %rd15;
	ld.global.f64 	%fd4, [%rd16];
	mul.f64 	%fd1, %fd3, %fd4;
	ld.u64 	%rd21, [%rd2];
$L__BB8_1:
	mov.b64 	%fd5, %rd21;
	sub.f64 	%fd6, %fd5, %fd1;
	mov.b64 	%rd17, %fd6;
	atom.relaxed.cas.b64 	%rd6, [%rd2], %rd21, %rd17;
	setp.ne.s64 	%p1, %rd21, %rd6;
	mov.u64 	%rd21, %rd6;
	@%p1 bra 	$L__BB8_1;
	setp.ne.s32 	%p2, %r2, 0;
	@%p2 bra 	$L__BB8_4;
	ld.global.f64 	%fd7, [%rd3];
	ld.global.u64 	%rd18, [%rd1+24];
	add.s64 	%rd20, %rd18, %rd14;
	ld.f64 	%fd8, [%rd20];
	fma.rn.f64 	%fd9, %fd7, 0dBF847AE147AE147B, %fd8;
	st.f64 	[%rd20], %fd9;
$L__BB8_4:
	ret;

}
	// .globl	_Z14updateWeights1P19NeuralNetworkDevicePd
.visible .entry _Z14updateWeights1P19NeuralNetworkDevicePd(
	.param .u64 .ptr .align 1 _Z14updateWeights1P19NeuralNetworkDevicePd_param_0,
	.param .u64 .ptr .align 1 _Z14updateWeights1P19NeuralNetworkDevicePd_param_1
)
{
	.reg .pred 	%p<3>;
	.reg .b32 	%r<4>;
	.reg .b64 	%rd<21>;
	.reg .b64 	%fd<10>;

	ld.param.u64 	%rd7, [_Z14updateWeights1P19NeuralNetworkDevicePd_param_0];
	ld.param.u64 	%rd8, [_Z14updateWeights1P19NeuralNetworkDevicePd_param_1];
	cvta.to.global.u64 	%rd9, %rd8;
	cvta.to.global.u64 	%rd1, %rd7;
	mov.u32 	%r1, %ctaid.x;
	mov.u32 	%r2, %tid.x;
	mad.lo.s32 	%r3, %r1, 784, %r2;
	ld.global.u64 	%rd10, [%rd1];
	mul.wide.u32 	%rd11, %r3, 8;
	add.s64 	%rd2, %rd10, %rd11;
	mul.wide.u32 	%rd12, %r1, 8;
	add.s64 	%rd3, %rd9, %rd12;
	ld.global.f64 	%fd2, [%rd3];
	mul.f64 	%fd3, %fd2, 0d3F847AE147AE147B;
	mul.wide.u32 	%rd13, %r2, 8;
	mov.u64 	%rd14, input;
	add.s64 	%rd15, %rd14, %rd13;
	ld.const.f64 	%fd4, [%rd15];
	mul.f64 	%fd1, %fd3, %fd4;
	ld.u64 	%rd20, [%rd2];
$L__BB9_1:
	mov.b64 	%fd5, %rd20;
	sub.f64 	%fd6, %fd5, %fd1;
	mov.b64 	%rd16, %fd6;
	atom.relaxed.cas.b64 	%rd6, [%rd2], %rd20, %rd16;
	setp.ne.s64 	%p1, %rd20, %rd6;
	mov.u64 	%rd20, %rd6;
	@%p1 bra 	$L__BB9_1;
	setp.ne.s32 	%p2, %r2, 0;
	@%p2 bra 	$L__BB9_4;
	ld.global.f64 	%fd7, [%rd3];
	ld.global.u64 	%rd17, [%rd1+16];
	add.s64 	%rd19, %rd17, %rd12;
	ld.f64 	%fd8, [%rd19];
	fma.rn.f64 	%fd9, %fd7, 0dBF847AE147AE147B, %fd8;
	st.f64 	[%rd19], %fd9;
$L__BB9_4:
	ret;

}


// ===== COMPILED SASS (sm_100) =====

	.target	sm_100

	.elftype	@"ET_EXEC"


//--------------------- .note.nv.tkinfo           --------------------------
	.section	.note.nv.tkinfo,"",@"SHT_NOTE"
	.sectionflags	@"SHF_NOTE_NV_TKINFO"
	.tkinfo
        /*0018*/ 	.word	0x00000002
        /*0030*/ 	.string	""
        /*0030*/ 	.string	"ptxas"
        /*0030*/ 	.string	"Cuda compilation tools, release 13.0, V13.0.88"
        /*0030*/ 	.string	"Build cuda_13.0.r13.0/compiler.36424714_0"
        /*0030*/ 	.string	"-arch sm_100 -m 64 "



//--------------------- .note.nv.cuinfo           --------------------------
	.section	.note.nv.cuinfo,"",@"SHT_NOTE"
	.sectionflags	@"SHF_NOTE_NV_CUINFO"
        /*0018*/ 	.short	0x0002
        /*001a*/ 	.short	0x0064
        /*001c*/ 	.short	0x0082
	.zero		2


//--------------------- .nv.info                  --------------------------
	.section	.nv.info,"",@"SHT_CUDA_INFO"
	.align	4


	//----- nvinfo : EIATTR_REGCOUNT
	.align		4
        /*0000*/ 	.byte	0x04, 0x2f
        /*0002*/ 	.short	(.L_11 - .L_10)
	.align		4
.L_10:
        /*0004*/ 	.word	index@(_Z7init_W1Pd)
        /*0008*/ 	.word	0x00000020


	//----- nvinfo : EIATTR_FRAME_SIZE
	.align		4
.L_11:
        /*000c*/ 	.byte	0x04, 0x11
        /*000e*/ 	.short	(.L_13 - .L_12)
	.align		4
.L_12:
        /*0010*/ 	.word	index@(_Z7init_W1Pd)
        /*0014*/ 	.word	0x00000030


	//----- nvinfo : EIATTR_REGCOUNT
	.align		4
.L_13:
        /*0018*/ 	.byte	0x04, 0x2f
        /*001a*/ 	.short	(.L_15 - .L_14)
	.align		4
.L_14:
        /*001c*/ 	.word	index@(_Z7init_W2Pd)
        /*0020*/ 	.word	0x00000020


	//----- nvinfo : EIATTR_FRAME_SIZE
	.align		4
.L_15:
        /*0024*/ 	.byte	0x04, 0x11
        /*0026*/ 	.short	(.L_17 - .L_16)
	.align		4
.L_16:
        /*0028*/ 	.word	index@(_Z7init_W2Pd)
        /*002c*/ 	.word	0x00000030


	//----- nvinfo : EIATTR_REGCOUNT
	.align		4
.L_17:
        /*0030*/ 	.byte	0x04, 0x2f
        /*0032*/ 	.short	(.L_19 - .L_18)
	.align		4
.L_18:
        /*0034*/ 	.word	index@(_Z11init_hiddenP19NeuralNetworkDevicePd)
        /*0038*/ 	.word	0x0000000c


	//----- nvinfo : EIATTR_FRAME_SIZE
	.align		4
.L_19:
        /*003c*/ 	.byte	0x04, 0x11
        /*003e*/ 	.short	(.L_21 - .L_20)
	.align		4
.L_20:
        /*0040*/ 	.word	index@(_Z11init_hiddenP19NeuralNetworkDevicePd)
        /*0044*/ 	.word	0x00000000


	//----- nvinfo : EIATTR_REGCOUNT
	.align		4
.L_21:
        /*0048*/ 	.byte	0x04, 0x2f
        /*004a*/ 	.short	(.L_23 - .L_22)
	.align		4
.L_22:
        /*004c*/ 	.word	index@(_Z6layer1P19NeuralNetworkDevicePd)
        /*0050*/ 	.word	0x00000012


	//----- nvinfo : EIATTR_FRAME_SIZE
	.align		4
.L_23:
        /*0054*/ 	.byte	0x04, 0x11
        /*0056*/ 	.short	(.L_25 - .L_24)
	.align		4
.L_24:
        /*0058*/ 	.word	index@(_Z6layer1P19NeuralNetworkDevicePd)
        /*005c*/ 	.word	0x00000000


	//----- nvinfo : EIATTR_REGCOUNT
	.align		4
.L_25:
        /*0060*/ 	.byte	0x04, 0x2f
        /*0062*/ 	.short	(.L_27 - .L_26)
	.align		4
.L_26:
        /*0064*/ 	.word	index@(_Z6layer2P19NeuralNetworkDevicePdS1_)
        /*0068*/ 	.word	0x00000012


	//----- nvinfo : EIATTR_FRAME_SIZE
	.align		4
.L_27:
        /*006c*/ 	.byte	0x04, 0x11
        /*006e*/ 	.short	(.L_29 - .L_28)
	.align		4
.L_28:
        /*0070*/ 	.word	index@(_Z6layer2P19NeuralNetworkDevicePdS1_)
        /*0074*/ 	.word	0x00000000


	//----- nvinfo : EIATTR_REGCOUNT
	.align		4
.L_29:
        /*0078*/ 	.byte	0x04, 0x2f
        /*007a*/ 	.short	(.L_31 - .L_30)
	.align		4
.L_30:
        /*007c*/ 	.word	index@(_Z6relu_dPd)
        /*0080*/ 	.word	0x0000000c


	//----- nvinfo : EIATTR_FRAME_SIZE
	.align		4
.L_31:
        /*0084*/ 	.byte	0x04, 0x11
        /*0086*/ 	.short	(.L_33 - .L_32)
	.align		4
.L_32:
        /*0088*/ 	.word	index@(_Z6relu_dPd)
        /*008c*/ 	.word	0x00000000


	//----- nvinfo : EIATTR_REGCOUNT
	.align		4
.L_33:
        /*0090*/ 	.byte	0x04, 0x2f
        /*0092*/ 	.short	(.L_35 - .L_34)
	.align		4
.L_34:
        /*0094*/ 	.word	index@(_Z13layerGradientPdS_S_)
        /*0098*/ 	.word	0x00000014


	//----- nvinfo : EIATTR_FRAME_SIZE
	.align		4
.L_35:
        /*009c*/ 	.byte	0x04, 0x11
        /*009e*/ 	.short	(.L_37 - .L_36)
	.align		4
.L_36:
        /*00a0*/ 	.word	index@(_Z13layerGradientPdS_S_)
        /*00a4*/ 	.word	0x00000000


	//----- nvinfo : EIATTR_REGCOUNT
	.align		4
.L_37:
        /*00a8*/ 	.byte	0x04, 0x2f
        /*00aa*/ 	.short	(.L_39 - .L_38)
	.align		4
.L_38:
        /*00ac*/ 	.word	index@(_Z19hiddenLayerGradientP19NeuralNetworkDevicePdS1_S1_)
        /*00b0*/ 	.word	0x00000020


	//----- nvinfo : EIATTR_FRAME_SIZE
	.align		4
.L_39:
        /*00b4*/ 	.byte	0x04, 0x11
        /*00b6*/ 	.short	(.L_41 - .L_40)
	.align		4
.L_40:
        /*00b8*/ 	.word	index@(_Z19hiddenLayerGradientP19NeuralNetworkDevicePdS1_S1_)
        /*00bc*/ 	.word	0x00000000


	//----- nvinfo : EIATTR_REGCOUNT
	.align		4
.L_41:
        /*00c0*/ 	.byte	0x04, 0x2f
        /*00c2*/ 	.short	(.L_43 - .L_42)
	.align		4
.L_42:
        /*00c4*/ 	.word	index@(_Z14updateWeights2P19NeuralNetworkDevicePdS1_)
        /*00c8*/ 	.word	0x00000014


	//----- nvinfo : EIATTR_FRAME_SIZE
	.align		4
.L_43:
        /*00cc*/ 	.byte	0x04, 0x11
        /*00ce*/ 	.short	(.L_45 - .L_44)
	.align		4
.L_44:
        /*00d0*/ 	.word	index@(_Z14updateWeights2P19NeuralNetworkDevicePdS1_)
        /*00d4*/ 	.word	0x00000000


	//----- nvinfo : EIATTR_REGCOUNT
	.align		4
.L_45:
        /*00d8*/ 	.byte	0x04, 0x2f
        /*00da*/ 	.short	(.L_47 - .L_46)
	.align		4
.L_46:
        /*00dc*/ 	.word	index@(_Z14updateWeights1P19NeuralNetworkDevicePd)
        /*00e0*/ 	.word	0x00000012


	//----- nvinfo : EIATTR_FRAME_SIZE
	.align		4
.L_47:
        /*00e4*/ 	.byte	0x04, 0x11
        /*00e6*/ 	.short	(.L_49 - .L_48)
	.align		4
.L_48:
        /*00e8*/ 	.word	index@(_Z14updateWeights1P19NeuralNetworkDevicePd)
        /*00ec*/ 	.word	0x00000000


	//----- nvinfo : EIATTR_MIN_STACK_SIZE
	.align		4
.L_49:
        /*00f0*/ 	.byte	0x04, 0x12
        /*00f2*/ 	.short	(.L_51 - .L_50)
	.align		4
.L_50:
        /*00f4*/ 	.word	index@(_Z14updateWeights1P19NeuralNetworkDevicePd)
        /*00f8*/ 	.word	0x00000000


	//----- nvinfo : EIATTR_MIN_STACK_SIZE
	.align		4
.L_51:
        /*00fc*/ 	.byte	0x04, 0x12
        /*00fe*/ 	.short	(.L_53 - .L_52)
	.align		4
.L_52:
        /*0100*/ 	.word	index@(_Z14updateWeights2P19NeuralNetworkDevicePdS1_)
        /*0104*/ 	.word	0x00000000


	//----- nvinfo : EIATTR_MIN_STACK_SIZE
	.align		4
.L_53:
        /*0108*/ 	.byte	0x04, 0x12
        /*010a*/ 	.short	(.L_55 - .L_54)
	.align		4
.L_54:
        /*010c*/ 	.word	index@(_Z19hiddenLayerGradientP19NeuralNetworkDevicePdS1_S1_)
        /*0110*/ 	.word	0x00000000


	//----- nvinfo : EIATTR_MIN_STACK_SIZE
	.align		4
.L_55:
        /*0114*/ 	.byte	0x04, 0x12
        /*0116*/ 	.short	(.L_57 - .L_56)
	.align		4
.L_56:
        /*0118*/ 	.word	index@(_Z13layerGradientPdS_S_)
        /*011c*/ 	.word	0x00000000


	//----- nvinfo : EIATTR_MIN_STACK_SIZE
	.align		4
.L_57:
        /*0120*/ 	.byte	0x04, 0x12
        /*0122*/ 	.short	(.L_59 - .L_58)
	.align		4
.L_58:
        /*0124*/ 	.word	index@(_Z6relu_dPd)
        /*0128*/ 	.word	0x00000000


	//----- nvinfo : EIATTR_MIN_STACK_SIZE
	.align		4
.L_59:
        /*012c*/ 	.byte	0x04, 0x12
        /*012e*/ 	.short	(.L_61 - .L_60)
	.align		4
.L_60:
        /*0130*/ 	.word	index@(_Z6layer2P19NeuralNetworkDevicePdS1_)
        /*0134*/ 	.word	0x00000000


	//----- nvinfo : EIATTR_MIN_STACK_SIZE
	.align		4
.L_61:
        /*0138*/ 	.byte	0x04, 0x12
        /*013a*/ 	.short	(.L_63 - .L_62)
	.align		4
.L_62:
        /*013c*/ 	.word	index@(_Z6layer1P19NeuralNetworkDevicePd)
        /*0140*/ 	.word	0x00000000


	//----- nvinfo : EIATTR_MIN_STACK_SIZE
	.align		4
.L_63:
        /*0144*/ 	.byte	0x04, 0x12
        /*0146*/ 	.short	(.L_65 - .L_64)
	.align		4
.L_64:
        /*0148*/ 	.word	index@(_Z11init_hiddenP19NeuralNetworkDevicePd)
        /*014c*/ 	.word	0x00000000


	//----- nvinfo : EIATTR_MIN_STACK_SIZE
	.align		4
.L_65:
        /*0150*/ 	.byte	0x04, 0x12
        /*0152*/ 	.short	(.L_67 - .L_66)
	.align		4
.L_66:
        /*0154*/ 	.word	index@(_Z7init_W2Pd)
        /*0158*/ 	.word	0x00000030


	//----- nvinfo : EIATTR_MIN_STACK_SIZE
	.align		4
.L_67:
        /*015c*/ 	.byte	0x04, 0x12
        /*015e*/ 	.short	(.L_69 - .L_68)
	.align		4
.L_68:
        /*0160*/ 	.word	index@(_Z7init_W1Pd)
        /*0164*/ 	.word	0x00000030
.L_69:


//--------------------- .nv.compat                --------------------------
	.section	.nv.compat,"",@"SHT_CUDA_COMPAT_INFO"
	.align	4
        /*0000*/ 	.byte	0x02, 0x09, 0x00, 0x00, 0x02, 0x02, 0x01, 0x00, 0x02, 0x05, 0x05, 0x00, 0x03, 0x07, 0x01, 0x01
        /*0010*/ 	.byte	0x02, 0x03, 0x00, 0x00, 0x02, 0x06, 0x01, 0x00, 0x04, 0x0b, 0x08, 0x00, 0x01, 0x00, 0x00, 0x00
        /*0020*/ 	.byte	0x00, 0x00, 0x00, 0x00


//--------------------- .nv.info._Z14updateWeights1P19NeuralNetworkDevicePd --------------------------
	.section	.nv.info._Z14updateWeights1P19NeuralNetworkDevicePd,"",@"SHT_CUDA_INFO"
	.sectionflags	@""
	.align	4


	//----- nvinfo : EIATTR_CUDA_API_VERSION
	.align		4
        /*0000*/ 	.byte	0x04, 0x37
        /*0002*/ 	.short	(.L_71 - .L_70)
.L_70:
        /*0004*/ 	.word	0x00000082


	//----- nvinfo : EIATTR_KPARAM_INFO
	.align		4
.L_71:
        /*0008*/ 	.byte	0x04, 0x17
        /*000a*/ 	.short	(.L_73 - .L_72)
.L_72:
        /*000c*/ 	.word	0x00000000
        /*0010*/ 	.short	0x0001
        /*0012*/ 	.short	0x0008
        /*0014*/ 	.byte	0x00, 0xf5, 0x21, 0x00


	//----- nvinfo : EIATTR_KPARAM_INFO
	.align		4
.L_73:
        /*0018*/ 	.byte	0x04, 0x17
        /*001a*/ 	.short	(.L_75 - .L_74)
.L_74:
        /*001c*/ 	.word	0x00000000
        /*0020*/ 	.short	0x0000
        /*0022*/ 	.short	0x0000
        /*0024*/ 	.byte	0x00, 0xf5, 0x21, 0x00


	//----- nvinfo : EIATTR_SPARSE_MMA_MASK
	.align		4
.L_75:
        /*0028*/ 	.byte	0x03, 0x50
        /*002a*/ 	.short	0x0000


	//----- nvinfo : EIATTR_MAXREG_COUNT
	.align		4
        /*002c*/ 	.byte	0x03, 0x1b
        /*002e*/ 	.short	0x00ff


	//----- nvinfo : EIATTR_MERCURY_ISA_VERSION
	.align		4
        /*0030*/ 	.byte	0x03, 0x5f
        /*0032*/ 	.short	0x0101


	//----- nvinfo : EIATTR_VRC_CTA_INIT_COUNT
	.align		4
        /*0034*/ 	.byte	0x02, 0x4a
	.zero		1
	.zero		1


	//----- nvinfo : EIATTR_EXIT_INSTR_OFFSETS
	.align		4
        /*0038*/ 	.byte	0x04, 0x1c
        /*003a*/ 	.short	(.L_77 - .L_76)


	//   ....[0]....
.L_76:
        /*003c*/ 	.word	0x00000270


	//   ....[1]....
        /*0040*/ 	.word	0x00000310


	//----- nvinfo : EIATTR_CRS_STACK_SIZE
	.align		4
.L_77:
        /*0044*/ 	.byte	0x04, 0x1e
        /*0046*/ 	.short	(.L_79 - .L_78)
.L_78:
        /*0048*/ 	.word	0x00000000


	//----- nvinfo : EIATTR_CBANK_PARAM_SIZE
	.align		4
.L_79:
        /*004c*/ 	.byte	0x03, 0x19
        /*004e*/ 	.short	0x0010


	//----- nvinfo : EIATTR_PARAM_CBANK
	.align		4
        /*0050*/ 	.byte	0x04, 0x0a
        /*0052*/ 	.short	(.L_81 - .L_80)
	.align		4
.L_80:
        /*0054*/ 	.word	index@(.nv.constant0._Z14updateWeights1P19NeuralNetworkDevicePd)
        /*0058*/ 	.short	0x0380
        /*005a*/ 	.short	0x0010


	//----- nvinfo : EIATTR_SW_WAR
	.align		4
.L_81:
        /*005c*/ 	.byte	0x04, 0x36
        /*005e*/ 	.short	(.L_83 - .L_82)
.L_82:
        /*0060*/ 	.word	0x00000008
.L_83:


//--------------------- .nv.info._Z14updateWeights2P19NeuralNetworkDevicePdS1_ --------------------------
	.section	.nv.info._Z14updateWeights2P19NeuralNetworkDevicePdS1_,"",@"SHT_CUDA_INFO"
	.sectionflags	@""
	.align	4


	//----- nvinfo : EIATTR_CUDA_API_VERSION
	.align		4
        /*0000*/ 	.byte	0x04, 0x37
        /*0002*/ 	.short	(.L_85 - .L_84)
.L_84:
        /*0004*/ 	.word	0x00000082


	//----- nvinfo : EIATTR_KPARAM_INFO
	.align		4
.L_85:
        /*0008*/ 	.byte	0x04, 0x17
        /*000a*/ 	.short	(.L_87 - .L_86)
.L_86:
        /*000c*/ 	.word	0x00000000
        /*0010*/ 	.short	0x0002
        /*0012*/ 	.short	0x0010
        /*0014*/ 	.byte	0x00, 0xf5, 0x21, 0x00


	//----- nvinfo : EIATTR_KPARAM_INFO
	.align		4
.L_87:
        /*0018*/ 	.byte	0x04, 0x17
        /*001a*/ 	.short	(.L_89 - .L_88)
.L_88:
        /*001c*/ 	.word	0x00000000
        /*0020*/ 	.short	0x0001
        /*0022*/ 	.short	0x0008
        /*0024*/ 	.byte	0x00, 0xf5, 0x21, 0x00


	//----- nvinfo : EIATTR_KPARAM_INFO
	.align		4
.L_89:
        /*0028*/ 	.byte	0x04, 0x17
        /*002a*/ 	.short	(.L_91 - .L_90)
.L_90:
        /*002c*/ 	.word	0x00000000
        /*0030*/ 	.short	0x0000
        /*0032*/ 	.short	0x0000
        /*0034*/ 	.byte	0x00, 0xf5, 0x21, 0x00


	//----- nvinfo : EIATTR_SPARSE_MMA_MASK
	.align		4
.L_91:
        /*0038*/ 	.byte	0x03, 0x50
        /*003a*/ 	.short	0x0000


	//----- nvinfo : EIATTR_MAXREG_COUNT
	.align		4
        /*003c*/ 	.byte	0x03, 0x1b
        /*003e*/ 	.short	0x00ff


	//----- nvinfo : EIATTR_MERCURY_ISA_VERSION
	.align		4
        /*0040*/ 	.byte	0x03, 0x5f
        /*0042*/ 	.short	0x0101


	//----- nvinfo : EIATTR_VRC_CTA_INIT_COUNT
	.align		4
        /*0044*/ 	.byte	0x02, 0x4a
	.zero		1
	.zero		1


	//----- nvinfo : EIATTR_EXIT_INSTR_OFFSETS
	.align		4
        /*0048*/ 	.byte	0x04, 0x1c
        /*004a*/ 	.short	(.L_93 - .L_92)


	//   ....[0]....
.L_92:
        /*004c*/ 	.word	0x000002b0


	//   ....[1]....
        /*0050*/ 	.word	0x00000350


	//----- nvinfo : EIATTR_CRS_STACK_SIZE
	.align		4
.L_93:
        /*0054*/ 	.byte	0x04, 0x1e
        /*0056*/ 	.short	(.L_95 - .L_94)
.L_94:
        /*0058*/ 	.word	0x00000000


	//----- nvinfo : EIATTR_CBANK_PARAM_SIZE
	.align		4
.L_95:
        /*005c*/ 	.byte	0x03, 0x19
        /*005e*/ 	.short	0x0018


	//----- nvinfo : EIATTR_PARAM_CBANK
	.align		4
        /*0060*/ 	.byte	0x04, 0x0a
        /*0062*/ 	.short	(.L_97 - .L_96)
	.align		4
.L_96:
        /*0064*/ 	.word	index@(.nv.constant0._Z14updateWeights2P19NeuralNetworkDevicePdS1_)
        /*0068*/ 	.short	0x0380
        /*006a*/ 	.short	0x0018


	//----- nvinfo : EIATTR_SW_WAR
	.align		4
.L_97:
        /*006c*/ 	.byte	0x04, 0x36
        /*006e*/ 	.short	(.L_99 - .L_98)
.L_98:
        /*0070*/ 	.word	0x00000008
.L_99:


//--------------------- .nv.info._Z19hiddenLayerGradientP19NeuralNetworkDevicePdS1_S1_ --------------------------
	.section	.nv.info._Z19hiddenLayerGradientP19NeuralNetworkDevicePdS1_S1_,"",@"SHT_CUDA_INFO"
	.sectionflags	@""
	.align	4


	//----- nvinfo : EIATTR_CUDA_API_VERSION
	.align		4
        /*0000*/ 	.byte	0x04, 0x37
        /*0002*/ 	.short	(.L_101 - .L_100)
.L_100:
        /*0004*/ 	.word	0x00000082


	//----- nvinfo : EIATTR_KPARAM_INFO
	.align		4
.L_101:
        /*0008*/ 	.byte	0x04, 0x17
        /*000a*/ 	.short	(.L_103 - .L_102)
.L_102:
        /*000c*/ 	.word	0x00000000
        /*0010*/ 	.short	0x0003
        /*0012*/ 	.short	0x0018
        /*0014*/ 	.byte	0x00, 0xf5, 0x21, 0x00


	//----- nvinfo : EIATTR_KPARAM_INFO
	.align		4
.L_103:
        /*0018*/ 	.byte	0x04, 0x17
        /*001a*/ 	.short	(.L_105 - .L_104)
.L_104:
        /*001c*/ 	.word	0x00000000
        /*0020*/ 	.short	0x0002
        /*0022*/ 	.short	0x0010
        /*0024*/ 	.byte	0x00, 0xf5, 0x21, 0x00


	//----- nvinfo : EIATTR_KPARAM_INFO
	.align		4
.L_105:
        /*0028*/ 	.byte	0x04, 0x17
        /*002a*/ 	.short	(.L_107 - .L_106)
.L_106:
        /*002c*/ 	.word	0x00000000
        /*0030*/ 	.short	0x0001
        /*0032*/ 	.short	0x0008
        /*0034*/ 	.byte	0x00, 0xf5, 0x21, 0x00


	//----- nvinfo : EIATTR_KPARAM_INFO
	.align		4
.L_107:
        /*0038*/ 	.byte	0x04, 0x17
        /*003a*/ 	.short	(.L_109 - .L_108)
.L_108:
        /*003c*/ 	.word	0x00000000
        /*0040*/ 	.short	0x0000
        /*0042*/ 	.short	0x0000
        /*0044*/ 	.byte	0x00, 0xf5, 0x21, 0x00


	//----- nvinfo : EIATTR_SPARSE_MMA_MASK
	.align		4
.L_109:
        /*0048*/ 	.byte	0x03, 0x50
        /*004a*/ 	.short	0x0000


	//----- nvinfo : EIATTR_MAXREG_COUNT
	.align		4
        /*004c*/ 	.byte	0x03, 0x1b
        /*004e*/ 	.short	0x00ff


	//----- nvinfo : EIATTR_NUM_BARRIERS
	.align		4
        /*0050*/ 	.byte	0x02, 0x4c
        /*0052*/ 	.byte	0x01
	.zero		1


	//----- nvinfo : EIATTR_MERCURY_ISA_VERSION
	.align		4
        /*0054*/ 	.byte	0x03, 0x5f
        /*0056*/ 	.short	0x0101


	//----- nvinfo : EIATTR_VRC_CTA_INIT_COUNT
	.align		4
        /*0058*/ 	.byte	0x02, 0x4a
	.zero		1
	.zero		1


	//----- nvinfo : EIATTR_EXIT_INSTR_OFFSETS
	.align		4
        /*005c*/ 	.byte	0x04, 0x1c
        /*005e*/ 	.short	(.L_111 - .L_110)


	//   ....[0]....
.L_110:
        /*0060*/ 	.word	0x00000060


	//   ....[1]....
        /*0064*/ 	.word	0x00000430


	//----- nvinfo : EIATTR_CRS_STACK_SIZE
	.align		4
.L_111:
        /*0068*/ 	.byte	0x04, 0x1e
        /*006a*/ 	.short	(.L_113 - .L_112)
.L_112:
        /*006c*/ 	.word	0x00000000


	//----- nvinfo : EIATTR_CBANK_PARAM_SIZE
	.align		4
.L_113:
        /*0070*/ 	.byte	0x03, 0x19
        /*0072*/ 	.short	0x0020


	//----- nvinfo : EIATTR_PARAM_CBANK
	.align		4
        /*0074*/ 	.byte	0x04, 0x0a
        /*0076*/ 	.short	(.L_115 - .L_114)
	.align		4
.L_114:
        /*0078*/ 	.word	index@(.nv.constant0._Z19hiddenLayerGradientP19NeuralNetworkDevicePdS1_S1_)
        /*007c*/ 	.short	0x0380
        /*007e*/ 	.short	0x0020


	//----- nvinfo : EIATTR_SW_WAR
	.align		4
.L_115:
        /*0080*/ 	.byte	0x04, 0x36
        /*0082*/ 	.short	(.L_117 - .L_116)
.L_116:
        /*0084*/ 	.word	0x00000008
.L_117:


//--------------------- .nv.info._Z13layerGradientPdS_S_ --------------------------
	.section	.nv.info._Z13layerGradientPdS_S_,"",@"SHT_CUDA_INFO"
	.sectionflags	@""
	.align	4


	//----- nvinfo : EIATTR_CUDA_API_VERSION
	.align		4
        /*0000*/ 	.byte	0x04, 0x37
        /*0002*/ 	.short	(.L_119 - .L_118)
.L_118:
        /*0004*/ 	.word	0x00000082


	//----- nvinfo : EIATTR_KPARAM_INFO
	.align		4
.L_119:
        /*0008*/ 	.byte	0x04, 0x17
        /*000a*/ 	.short	(.L_121 - .L_120)
.L_120:
        /*000c*/ 	.word	0x00000000
        /*0010*/ 	.short	0x0002
        /*0012*/ 	.short	0x0010
        /*0014*/ 	.byte	0x00, 0xf5, 0x21, 0x00


	//----- nvinfo : EIATTR_KPARAM_INFO
	.align		4
.L_121:
        /*0018*/ 	.byte	0x04, 0x17
        /*001a*/ 	.short	(.L_123 - .L_122)
.L_122:
        /*001c*/ 	.word	0x00000000
        /*0020*/ 	.short	0x0001
        /*0022*/ 	.short	0x0008
        /*0024*/ 	.byte	0x00, 0xf5, 0x21, 0x00


	//----- nvinfo : EIATTR_KPARAM_INFO
	.align		4
.L_123:
        /*0028*/ 	.byte	0x04, 0x17
        /*002a*/ 	.short	(.L_125 - .L_124)
.L_124:
        /*002c*/ 	.word	0x00000000
        /*0030*/ 	.short	0x0000
        /*0032*/ 	.short	0x0000
        /*0034*/ 	.byte	0x00, 0xf5, 0x21, 0x00


	//----- nvinfo : EIATTR_SPARSE_MMA_MASK
	.align		4
.L_125:
        /*0038*/ 	.byte	0x03, 0x50
        /*003a*/ 	.short	0x0000


	//----- nvinfo : EIATTR_MAXREG_COUNT
	.align		4
        /*003c*/ 	.byte	0x03, 0x1b
        /*003e*/ 	.short	0x00ff


	//----- nvinfo : EIATTR_MERCURY_ISA_VERSION
	.align		4
        /*0040*/ 	.byte	0x03, 0x5f
        /*0042*/ 	.short	0x0101


	//----- nvinfo : EIATTR_VRC_CTA_INIT_COUNT
	.align		4
        /*0044*/ 	.byte	0x02, 0x4a
	.zero		1
	.zero		1


	//----- nvinfo : EIATTR_EXIT_INSTR_OFFSETS
	.align		4
        /*0048*/ 	.byte	0x04, 0x1c
        /*004a*/ 	.short	(.L_127 - .L_126)


	//   ....[0]....
.L_126:
        /*004c*/ 	.word	0x00000030


	//   ....[1]....
        /*0050*/ 	.word	0x00000300


	//----- nvinfo : EIATTR_CBANK_PARAM_SIZE
	.align		4
.L_127:
        /*0054*/ 	.byte	0x03, 0x19
        /*0056*/ 	.short	0x0018


	//----- nvinfo : EIATTR_PARAM_CBANK
	.align		4
        /*0058*/ 	.byte	0x04, 0x0a
        /*005a*/ 	.short	(.L_129 - .L_128)
	.align		4
.L_128:
        /*005c*/ 	.word	index@(.nv.constant0._Z13layerGradientPdS_S_)
        /*0060*/ 	.short	0x0380
        /*0062*/ 	.short	0x0018


	//----- nvinfo : EIATTR_SW_WAR
	.align		4
.L_129:
        /*0064*/ 	.byte	0x04, 0x36
        /*0066*/ 	.short	(.L_131 - .L_130)
.L_130:
        /*0068*/ 	.word	0x00000008
.L_131:


//--------------------- .nv.info._Z6relu_dPd      --------------------------
	.section	.nv.info._Z6relu_dPd,"",@"SHT_CUDA_INFO"
	.sectionflags	@""
	.align	4


	//----- nvinfo : EIATTR_CUDA_API_VERSION
	.align		4
        /*0000*/ 	.byte	0x04, 0x37
        /*0002*/ 	.short	(.L_133 - .L_132)
.L_132:
        /*0004*/ 	.word	0x00000082


	//----- nvinfo : EIATTR_KPARAM_INFO
	.align		4
.L_133:
        /*0008*/ 	.byte	0x04, 0x17
        /*000a*/ 	.short	(.L_135 - .L_134)
.L_134:
        /*000c*/ 	.word	0x00000000
        /*0010*/ 	.short	0x0000
        /*0012*/ 	.short	0x0000
        /*0014*/ 	.byte	0x00, 0xf5, 0x21, 0x00


	//----- nvinfo : EIATTR_SPARSE_MMA_MASK
	.align		4
.L_135:
        /*0018*/ 	.byte	0x03, 0x50
        /*001a*/ 	.short	0x0000


	//----- nvinfo : EIATTR_MAXREG_COUNT
	.align		4
        /*001c*/ 	.byte	0x03, 0x1b
        /*001e*/ 	.short	0x00ff


	//----- nvinfo : EIATTR_MERCURY_ISA_VERSION
	.align		4
        /*0020*/ 	.byte	0x03, 0x5f
        /*0022*/ 	.short	0x0101


	//----- nvinfo : EIATTR_VRC_CTA_INIT_COUNT
	.align		4
        /*0024*/ 	.byte	0x02, 0x4a
	.zero		1
	.zero		1


	//----- nvinfo : EIATTR_EXIT_INSTR_OFFSETS
	.align		4
        /*0028*/ 	.byte	0x04, 0x1c
        /*002a*/ 	.short	(.L_137 - .L_136)


	//   ....[0]....
.L_136:
        /*002c*/ 	.word	0x000000e0


	//----- nvinfo : EIATTR_CBANK_PARAM_SIZE
	.align		4
.L_137:
        /*0030*/ 	.byte	0x03, 0x19
        /*0032*/ 	.short	0x0008


	//----- nvinfo : EIATTR_PARAM_CBANK
	.align		4
        /*0034*/ 	.byte	0x04, 0x0a
        /*0036*/ 	.short	(.L_139 - .L_138)
	.align		4
.L_138:
        /*0038*/ 	.word	index@(.nv.constant0._Z6relu_dPd)
        /*003c*/ 	.short	0x0380
        /*003e*/ 	.short	0x0008


	//----- nvinfo : EIATTR_SW_WAR
	.align		4
.L_139:
        /*0040*/ 	.byte	0x04, 0x36
        /*0042*/ 	.short	(.L_141 - .L_140)
.L_140:
        /*0044*/ 	.word	0x00000008
.L_141:


//--------------------- .nv.info._Z6layer2P19NeuralNetworkDevicePdS1_ --------------------------
	.section	.nv.info._Z6layer2P19NeuralNetworkDevicePdS1_,"",@"SHT_CUDA_INFO"
	.sectionflags	@""
	.align	4


	//----- nvinfo : EIATTR_CUDA_API_VERSION
	.align		4
        /*0000*/ 	.byte	0x04, 0x37
        /*0002*/ 	.short	(.L_143 - .L_142)
.L_142:
        /*0004*/ 	.word	0x00000082


	//----- nvinfo : EIATTR_KPARAM_INFO
	.align		4
.L_143:
        /*0008*/ 	.byte	0x04, 0x17
        /*000a*/ 	.short	(.L_145 - .L_144)
.L_144:
        /*000c*/ 	.word	0x00000000
        /*0010*/ 	.short	0x0002
        /*0012*/ 	.short	0x0010
        /*0014*/ 	.byte	0x00, 0xf5, 0x21, 0x00


	//----- nvinfo : EIATTR_KPARAM_INFO
	.align		4
.L_145:
        /*0018*/ 	.byte	0x04, 0x17
        /*001a*/ 	.short	(.L_147 - .L_146)
.L_146:
        /*001c*/ 	.word	0x00000000
        /*0020*/ 	.short	0x0001
        /*0022*/ 	.short	0x0008
        /*0024*/ 	.byte	0x00, 0xf5, 0x21, 0x00


	//----- nvinfo : EIATTR_KPARAM_INFO
	.align		4
.L_147:
        /*0028*/ 	.byte	0x04, 0x17
        /*002a*/ 	.short	(.L_149 - .L_148)
.L_148:
        /*002c*/ 	.word	0x00000000
        /*0030*/ 	.short	0x0000
        /*0032*/ 	.short	0x0000
        /*0034*/ 	.byte	0x00, 0xf5, 0x21, 0x00


	//----- nvinfo : EIATTR_SPARSE_MMA_MASK
	.align		4
.L_149:
        /*0038*/ 	.byte	0x03, 0x50
        /*003a*/ 	.short	0x0000


	//----- nvinfo : EIATTR_MAXREG_COUNT
	.align		4
        /*003c*/ 	.byte	0x03, 0x1b
        /*003e*/ 	.short	0x00ff


	//----- nvinfo : EIATTR_NUM_BARRIERS
	.align		4
        /*0040*/ 	.byte	0x02, 0x4c
        /*0042*/ 	.byte	0x01
	.zero		1


	//----- nvinfo : EIATTR_MERCURY_ISA_VERSION
	.align		4
        /*0044*/ 	.byte	0x03, 0x5f
        /*0046*/ 	.short	0x0101


	//----- nvinfo : EIATTR_VRC_CTA_INIT_COUNT
	.align		4
        /*0048*/ 	.byte	0x02, 0x4a
	.zero		1
	.zero		1


	//----- nvinfo : EIATTR_EXIT_INSTR_OFFSETS
	.align		4
        /*004c*/ 	.byte	0x04, 0x1c
        /*004e*/ 	.short	(.L_151 - .L_150)


	//   ....[0]....
.L_150:
        /*0050*/ 	.word	0x000000b0


	//   ....[1]....
        /*0054*/ 	.word	0x000002e0


	//   ....[2]....
        /*0058*/ 	.word	0x000003b0


	//----- nvinfo : EIATTR_CRS_STACK_SIZE
	.align		4
.L_151:
        /*005c*/ 	.byte	0x04, 0x1e
        /*005e*/ 	.short	(.L_153 - .L_152)
.L_152:
        /*0060*/ 	.word	0x00000000


	//----- nvinfo : EIATTR_CBANK_PARAM_SIZE
	.align		4
.L_153:
        /*0064*/ 	.byte	0x03, 0x19
        /*0066*/ 	.short	0x0018


	//----- nvinfo : EIATTR_PARAM_CBANK
	.align		4
        /*0068*/ 	.byte	0x04, 0x0a
        /*006a*/ 	.short	(.L_155 - .L_154)
	.align		4
.L_154:
        /*006c*/ 	.word	index@(.nv.constant0._Z6layer2P19NeuralNetworkDevicePdS1_)
        /*0070*/ 	.short	0x0380
        /*0072*/ 	.short	0x0018


	//----- nvinfo : EIATTR_SW_WAR
	.align		4
.L_155:
        /*0074*/ 	.byte	0x04, 0x36
        /*0076*/ 	.short	(.L_157 - .L_156)
.L_156:
        /*0078*/ 	.word	0x00000008
.L_157:


//--------------------- .nv.info._Z6layer1P19NeuralNetworkDevicePd --------------------------
	.section	.nv.info._Z6layer1P19NeuralNetworkDevicePd,"",@"SHT_CUDA_INFO"
	.sectionflags	@""
	.align	4


	//----- nvinfo : EIATTR_CUDA_API_VERSION
	.align		4
        /*0000*/ 	.byte	0x04, 0x37
        /*0002*/ 	.short	(.L_159 - .L_158)
.L_158:
        /*0004*/ 	.word	0x00000082


	//----- nvinfo : EIATTR_KPARAM_INFO
	.align		4
.L_159:
        /*0008*/ 	.byte	0x04, 0x17
        /*000a*/ 	.short	(.L_161 - .L_160)
.L_160:
        /*000c*/ 	.word	0x00000000
        /*0010*/ 	.short	0x0001
        /*0012*/ 	.short	0x0008
        /*0014*/ 	.byte	0x00, 0xf5, 0x21, 0x00


	//----- nvinfo : EIATTR_KPARAM_INFO
	.align		4
.L_161:
        /*0018*/ 	.byte	0x04, 0x17
        /*001a*/ 	.short	(.L_163 - .L_162)
.L_162:
        /*001c*/ 	.word	0x00000000
        /*0020*/ 	.short	0x0000
        /*0022*/ 	.short	0x0000
        /*0024*/ 	.byte	0x00, 0xf5, 0x21, 0x00


	//----- nvinfo : EIATTR_SPARSE_MMA_MASK
	.align		4
.L_163:
        /*0028*/ 	.byte	0x03, 0x50
        /*002a*/ 	.short	0x0000


	//----- nvinfo : EIATTR_MAXREG_COUNT
	.align		4
        /*002c*/ 	.byte	0x03, 0x1b
        /*002e*/ 	.short	0x00ff


	//----- nvinfo : EIATTR_NUM_BARRIERS
	.align		4
        /*0030*/ 	.byte	0x02, 0x4c
        /*0032*/ 	.byte	0x01
	.zero		1


	//----- nvinfo : EIATTR_MERCURY_ISA_VERSION
	.align		4
        /*0034*/ 	.byte	0x03, 0x5f
        /*0036*/ 	.short	0x0101


	//----- nvinfo : EIATTR_VRC_CTA_INIT_COUNT
	.align		4
        /*0038*/ 	.byte	0x02, 0x4a
	.zero		1
	.zero		1


	//----- nvinfo : EIATTR_EXIT_INSTR_OFFSETS
	.align		4
        /*003c*/ 	.byte	0x04, 0x1c
        /*003e*/ 	.short	(.L_165 - .L_164)


	//   ....[0]....
.L_164:
        /*0040*/ 	.word	0x000000b0


	//   ....[1]....
        /*0044*/ 	.word	0x000002e0


	//   ....[2]....
        /*0048*/ 	.word	0x000003b0


	//----- nvinfo : EIATTR_CRS_STACK_SIZE
	.align		4
.L_165:
        /*004c*/ 	.byte	0x04, 0x1e
        /*004e*/ 	.short	(.L_167 - .L_166)
.L_166:
        /*0050*/ 	.word	0x00000000


	//----- nvinfo : EIATTR_CBANK_PARAM_SIZE
	.align		4
.L_167:
        /*0054*/ 	.byte	0x03, 0x19
        /*0056*/ 	.short	0x0010


	//----- nvinfo : EIATTR_PARAM_CBANK
	.align		4
        /*0058*/ 	.byte	0x04, 0x0a
        /*005a*/ 	.short	(.L_169 - .L_168)
	.align		4
.L_168:
        /*005c*/ 	.word	index@(.nv.constant0._Z6layer1P19NeuralNetworkDevicePd)
        /*0060*/ 	.short	0x0380
        /*0062*/ 	.short	0x0010


	//----- nvinfo : EIATTR_SW_WAR
	.align		4
.L_169:
        /*0064*/ 	.byte	0x04, 0x36
        /*0066*/ 	.short	(.L_171 - .L_170)
.L_170:
        /*0068*/ 	.word	0x00000008
.L_171:


//--------------------- .nv.info._Z11init_hiddenP19NeuralNetworkDevicePd --------------------------
	.section	.nv.info._Z11init_hiddenP19NeuralNetworkDevicePd,"",@"SHT_CUDA_INFO"
	.sectionflags	@""
	.align	4


	//----- nvinfo : EIATTR_CUDA_API_VERSION
	.align		4
        /*0000*/ 	.byte	0x04, 0x37
        /*0002*/ 	.short	(.L_173 - .L_172)
.L_172:
        /*0004*/ 	.word	0x00000082


	//----- nvinfo : EIATTR_KPARAM_INFO
	.align		4
.L_173:
        /*0008*/ 	.byte	0x04, 0x17
        /*000a*/ 	.short	(.L_175 - .L_174)
.L_174:
        /*000c*/ 	.word	0x00000000
        /*0010*/ 	.short	0x0001
        /*0012*/ 	.short	0x0008
        /*0014*/ 	.byte	0x00, 0xf5, 0x21, 0x00


	//----- nvinfo : EIATTR_KPARAM_INFO
	.align		4
.L_175:
        /*0018*/ 	.byte	0x04, 0x17
        /*001a*/ 	.short	(.L_177 - .L_176)
.L_176:
        /*001c*/ 	.word	0x00000000
        /*0020*/ 	.short	0x0000
        /*0022*/ 	.short	0x0000
        /*0024*/ 	.byte	0x00, 0xf5, 0x21, 0x00


	//----- nvinfo : EIATTR_SPARSE_MMA_MASK
	.align		4
.L_177:
        /*0028*/ 	.byte	0x03, 0x50
        /*002a*/ 	.short	0x0000


	//----- nvinfo : EIATTR_MAXREG_COUNT
	.align		4
        /*002c*/ 	.byte	0x03, 0x1b
        /*002e*/ 	.short	0x00ff


	//----- nvinfo : EIATTR_MERCURY_ISA_VERSION
	.align		4
        /*0030*/ 	.byte	0x03, 0x5f
        /*0032*/ 	.short	0x0101


	//----- nvinfo : EIATTR_VRC_CTA_INIT_COUNT
	.align		4
        /*0034*/ 	.byte	0x02, 0x4a
	.zero		1
	.zero		1


	//----- nvinfo : EIATTR_EXIT_INSTR_OFFSETS
	.align		4
        /*0038*/ 	.byte	0x04, 0x1c
        /*003a*/ 	.short	(.L_179 - .L_178)


	//   ....[0]....
.L_178:
        /*003c*/ 	.word	0x000000a0


	//----- nvinfo : EIATTR_CBANK_PARAM_SIZE
	.align		4
.L_179:
        /*0040*/ 	.byte	0x03, 0x19
        /*0042*/ 	.short	0x0010


	//----- nvinfo : EIATTR_PARAM_CBANK
	.align		4
        /*0044*/ 	.byte	0x04, 0x0a
        /*0046*/ 	.short	(.L_181 - .L_180)
	.align		4
.L_180:
        /*0048*/ 	.word	index@(.nv.constant0._Z11init_hiddenP19NeuralNetworkDevicePd)
        /*004c*/ 	.short	0x0380
        /*004e*/ 	.short	0x0010


	//----- nvinfo : EIATTR_SW_WAR
	.align		4
.L_181:
        /*0050*/ 	.byte	0x04, 0x36
        /*0052*/ 	.short	(.L_183 - .L_182)
.L_182:
        /*0054*/ 	.word	0x00000008
.L_183:


//--------------------- .nv.info._Z7init_W2Pd     --------------------------
	.section	.nv.info._Z7init_W2Pd,"",@"SHT_CUDA_INFO"
	.sectionflags	@""
	.align	4


	//----- nvinfo : EIATTR_CUDA_API_VERSION
	.align		4
        /*0000*/ 	.byte	0x04, 0x37
        /*0002*/ 	.short	(.L_185 - .L_184)
.L_184:
        /*0004*/ 	.word	0x00000082


	//----- nvinfo : EIATTR_KPARAM_INFO
	.align		4
.L_185:
        /*0008*/ 	.byte	0x04, 0x17
        /*000a*/ 	.short	(.L_187 - .L_186)
.L_186:
        /*000c*/ 	.word	0x00000000
        /*0010*/ 	.short	0x0000
        /*0012*/ 	.short	0x0000
        /*0014*/ 	.byte	0x00, 0xf5, 0x21, 0x00


	//----- nvinfo : EIATTR_SPARSE_MMA_MASK
	.align		4
.L_187:
        /*0018*/ 	.byte	0x03, 0x50
        /*001a*/ 	.short	0x0000


	//----- nvinfo : EIATTR_MAXREG_COUNT
	.align		4
        /*001c*/ 	.byte	0x03, 0x1b
        /*001e*/ 	.short	0x00ff


	//----- nvinfo : EIATTR_MERCURY_ISA_VERSION
	.align		4
        /*0020*/ 	.byte	0x03, 0x5f
        /*0022*/ 	.short	0x0101


	//----- nvinfo : EIATTR_VRC_CTA_INIT_COUNT
	.align		4
        /*0024*/ 	.byte	0x02, 0x4a
	.zero		1
	.zero		1


	//----- nvinfo : EIATTR_EXIT_INSTR_OFFSETS
	.align		4
        /*0028*/ 	.byte	0x04, 0x1c
        /*002a*/ 	.short	(.L_189 - .L_188)


	//   ....[0]....
.L_188:
        /*002c*/ 	.word	0x00000070


	//   ....[1]....
        /*0030*/ 	.word	0x000028d0


	//----- nvinfo : EIATTR_CRS_STACK_SIZE
	.align		4
.L_189:
        /*0034*/ 	.byte	0x04, 0x1e
        /*0036*/ 	.short	(.L_191 - .L_190)
.L_190:
        /*0038*/ 	.word	0x00000000


	//----- nvinfo : EIATTR_CBANK_PARAM_SIZE
	.align		4
.L_191:
        /*003c*/ 	.byte	0x03, 0x19
        /*003e*/ 	.short	0x0008


	//----- nvinfo : EIATTR_PARAM_CBANK
	.align		4
        /*0040*/ 	.byte	0x04, 0x0a
        /*0042*/ 	.short	(.L_193 - .L_192)
	.align		4
.L_192:
        /*0044*/ 	.word	index@(.nv.constant0._Z7init_W2Pd)
        /*0048*/ 	.short	0x0380
        /*004a*/ 	.short	0x0008


	//----- nvinfo : EIATTR_SW_WAR
	.align		4
.L_193:
        /*004c*/ 	.byte	0x04, 0x36
        /*004e*/ 	.short	(.L_195 - .L_194)
.L_194:
        /*0050*/ 	.word	0x00000008
.L_195:


//--------------------- .nv.info._Z7init_W1Pd     --------------------------
	.section	.nv.info._Z7init_W1Pd,"",@"SHT_CUDA_INFO"
	.sectionflags	@""
	.align	4


	//----- nvinfo : EIATTR_CUDA_API_VERSION
	.align		4
        /*0000*/ 	.byte	0x04, 0x37
        /*0002*/ 	.short	(.L_197 - .L_196)
.L_196:
        /*0004*/ 	.word	0x00000082


	//----- nvinfo : EIATTR_KPARAM_INFO
	.align		4
.L_197:
        /*0008*/ 	.byte	0x04, 0x17
        /*000a*/ 	.short	(.L_199 - .L_198)
.L_198:
        /*000c*/ 	.word	0x00000000
        /*0010*/ 	.short	0x0000
        /*0012*/ 	.short	0x0000
        /*0014*/ 	.byte	0x00, 0xf5, 0x21, 0x00


	//----- nvinfo : EIATTR_SPARSE_MMA_MASK
	.align		4
.L_199:
        /*0018*/ 	.byte	0x03, 0x50
        /*001a*/ 	.short	0x0000


	//----- nvinfo : EIATTR_MAXREG_COUNT
	.align		4
        /*001c*/ 	.byte	0x03, 0x1b
        /*001e*/ 	.short	0x00ff


	//----- nvinfo : EIATTR_MERCURY_ISA_VERSION
	.align		4
        /*0020*/ 	.byte	0x03, 0x5f
        /*0022*/ 	.short	0x0101


	//----- nvinfo : EIATTR_VRC_CTA_INIT_COUNT
	.align		4
        /*0024*/ 	.byte	0x02, 0x4a
	.zero		1
	.zero		1


	//----- nvinfo : EIATTR_EXIT_INSTR_OFFSETS
	.align		4
        /*0028*/ 	.byte	0x04, 0x1c
        /*002a*/ 	.short	(.L_201 - .L_200)


	//   ....[0]....
.L_200:
        /*002c*/ 	.word	0x00000070


	//   ....[1]....
        /*0030*/ 	.word	0x000028d0


	//----- nvinfo : EIATTR_CRS_STACK_SIZE
	.align		4
.L_201:
        /*0034*/ 	.byte	0x04, 0x1e
        /*0036*/ 	.short	(.L_203 - .L_202)
.L_202:
        /*0038*/ 	.word	0x00000000


	//----- nvinfo : EIATTR_CBANK_PARAM_SIZE
	.align		4
.L_203:
        /*003c*/ 	.byte	0x03, 0x19
        /*003e*/ 	.short	0x0008


	//----- nvinfo : EIATTR_PARAM_CBANK
	.align		4
        /*0040*/ 	.byte	0x04, 0x0a
        /*0042*/ 	.short	(.L_205 - .L_204)
	.align		4
.L_204:
        /*0044*/ 	.word	index@(.nv.constant0._Z7init_W1Pd)
        /*0048*/ 	.short	0x0380
        /*004a*/ 	.short	0x0008


	//----- nvinfo : EIATTR_SW_WAR
	.align		4
.L_205:
        /*004c*/ 	.byte	0x04, 0x36
        /*004e*/ 	.short	(.L_207 - .L_206)
.L_206:
        /*0050*/ 	.word	0x00000008
.L_207:


//--------------------- .nv.callgraph             --------------------------
	.section	.nv.callgraph,"",@"SHT_CUDA_CALLGRAPH"
	.align	4
	.sectionentsize	8
	.align		4
        /*0000*/ 	.word	0x00000000
	.align		4
        /*0004*/ 	.word	0xffffffff
	.align		4
        /*0008*/ 	.word	0x00000000
	.align		4
        /*000c*/ 	.word	0xfffffffe
	.align		4
        /*0010*/ 	.word	0x00000000
	.align		4
        /*0014*/ 	.word	0xfffffffd
	.align		4
        /*0018*/ 	.word	0x00000000
	.align		4
        /*001c*/ 	.word	0xfffffffc


//--------------------- .nv.constant4             --------------------------
	.section	.nv.constant4,"a",@progbits
	.align	8
	.align		8
.nv.constant4:
        /*0000*/ 	.dword	precalc_xorwow_matrix
	.align		8
        /*0008*/ 	.dword	precalc_xorwow_offset_matrix
	.align		8
        /*0010*/ 	.dword	mrg32k3aM1
	.align		8
        /*0018*/ 	.dword	mrg32k3aM2
	.align		8
        /*0020*/ 	.dword	mrg32k3aM1SubSeq
	.align		8
        /*0028*/ 	.dword	mrg32k3aM2SubSeq
	.align		8
        /*0030*/ 	.dword	mrg32k3aM1Seq
	.align		8
        /*0038*/ 	.dword	mrg32k3aM2Seq


//--------------------- .nv.constant3             --------------------------
	.section	.nv.constant3,"a",@progbits
	.align	8
.nv.constant3:
	.type		__cr_lgamma_table,@object
	.size		__cr_lgamma_table,(input - __cr_lgamma_table)
__cr_lgamma_table:
        /*0000*/ 	.byte	0x00, 0x00, 0x00, 0x00, 0x00, 0x00, 0x00, 0x00, 0x00, 0x00, 0x00, 0x00, 0x00, 0x00, 0x00, 0x00
        /*0010*/ 	.byte	0xef, 0x39, 0xfa, 0xfe, 0x42, 0x2e, 0xe6, 0x3f, 0x02, 0x20, 0x2a, 0xfa, 0x0b, 0xab, 0xfc, 0x3f
        /*0020*/ 	.byte	0xf9, 0x2c, 0x92, 0x7c, 0xa7, 0x6c, 0x09, 0x40, 0xc9, 0x79, 0x44, 0x3c, 0x64, 0x26, 0x13, 0x40
        /*0030*/ 	.byte	0xca, 0x01, 0xcf, 0x3a, 0x27, 0x51, 0x1a, 0x40, 0x30, 0xcc, 0x2d, 0xf3, 0xe1, 0x0c, 0x21, 0x40
        /*0040*/ 	.byte	0x0d, 0xb7, 0xfc, 0x82, 0x8e, 0x35, 0x25, 0x40
	.type		input,@object
	.size		input,(.L_9 - input)
input:
	.zero		6272
.L_9:


//--------------------- .text._Z14updateWeights1P19NeuralNetworkDevicePd --------------------------
	.section	.text._Z14updateWeights1P19NeuralNetworkDevicePd,"ax",@progbits
	.align	128
        .global         _Z14updateWeights1P19NeuralNetworkDevicePd
        .type           _Z14updateWeights1P19NeuralNetworkDevicePd,@function
        .size           _Z14updateWeights1P19NeuralNetworkDevicePd,(.L_x_47 - _Z14updateWeights1P19NeuralNetworkDevicePd)
        .other          _Z14updateWeights1P19NeuralNetworkDevicePd,@"STO_CUDA_ENTRY STV_DEFAULT"
_Z14updateWeights1P19NeuralNetworkDevicePd:
.text._Z14updateWeights1P19NeuralNetworkDevicePd:
[----:B------:R-:W-:Y:S08]  /*0000*/  LDC R1, c[0x0][0x37c] ;  /* 0x0000df00ff017b82 */ /* 0x000ff00000000800 */
[----:B------:R-:W0:Y:S01]  /*0010*/  LDC.64 R6, c[0x0][0x380] ;  /* 0x0000e000ff067b82 */ /* 0x000e220000000a00 */
[----:B------:R-:W0:Y:S01]  /*0020*/  LDCU.64 UR4, c[0x0][0x358] ;  /* 0x00006b00ff0477ac */ /* 0x000e220008000a00 */
[----:B------:R-:W1:Y:S06]  /*0030*/  S2R R0, SR_CTAID.X ;  /* 0x0000000000007919 */ /* 0x000e6c0000002500 */
[----:B------:R-:W1:Y:S01]  /*0040*/  LDC.64 R2, c[0x0][0x388] ;  /* 0x0000e200ff027b82 */ /* 0x000e620000000a00 */
[----:B0-----:R-:W2:Y:S01]  /*0050*/  LDG.E.64 R6, desc[UR4][R6.64] ;  /* 0x0000000406067981 */ /* 0x001ea2000c1e1b00 */
[----:B------:R-:W0:Y:S01]  /*0060*/  S2R R9, SR_TID.X ;  /* 0x0000000000097919 */ /* 0x000e220000002100 */
[----:B-1----:R-:W-:-:S05]  /*0070*/  IMAD.WIDE.U32 R2, R0, 0x8, R2 ;  /* 0x0000000800027825 */ /* 0x002fca00078e0002 */
[----:B------:R-:W3:Y:S01]  /*0080*/  LDG.E.64 R12, desc[UR4][R2.64] ;  /* 0x00000004020c7981 */ /* 0x000ee2000c1e1b00 */
[----:B0-----:R-:W-:Y:S01]  /*0090*/  IMAD R11, R0, 0x310, R9 ;  /* 0x00000310000b7824 */ /* 0x001fe200078e0209 */
[----:B------:R-:W-:Y:S02]  /*00a0*/  UMOV UR6, 0x48 ;  /* 0x0000004800067882 */ /* 0x000fe40000000000 */
[----:B------:R-:W-:Y:S01]  /*00b0*/  LEA R8, R9, UR6, 0x3 ;  /* 0x0000000609087c11 */ /* 0x000fe2000f8e18ff */
[----:B--2---:R-:W-:-:S05]  /*00c0*/  IMAD.WIDE.U32 R10, R11, 0x8, R6 ;  /* 0x000000080b0a7825 */ /* 0x004fca00078e0006 */
[----:B------:R0:W5:Y:S01]  /*00d0*/  LD.E.64 R4, desc[UR4][R10.64] ;  /* 0x000000040a047980 */ /* 0x000162000c101b00 */
[----:B------:R-:W1:Y:S01]  /*00e0*/  LDC.64 R6, c[0x3][R8] ;  /* 0x00c0000008067b82 */ /* 0x000e620000000a00 */
[----:B------:R-:W-:Y:S01]  /*00f0*/  UMOV UR6, 0x47ae147b ;  /* 0x47ae147b00067882 */ /* 0x000fe20000000000 */
[----:B------:R-:W-:Y:S01]  /*0100*/  UMOV UR7, 0x3f847ae1 ;  /* 0x3f847ae100077882 */ /* 0x000fe20000000000 */
[----:B------:R-:W-:Y:S01]  /*0110*/  BSSY B0, `(.L_x_0) ;  /* 0x0000014000007945 */ /* 0x000fe20003800000 */
[----:B---3--:R-:W-:-:S08]  /*0120*/  DMUL R12, R12, UR6 ;  /* 0x000000060c0c7c28 */ /* 0x008fd00008000000 */
[----:B01----:R-:W-:-:S11]  /*0130*/  DMUL R12, R12, R6 ;  /* 0x000000060c0c7228 */ /* 0x003fd60000000000 */
.L_x_3:
[----:B0----5:R-:W-:Y:S01]  /*0140*/  DADD R6, -R12, R4 ;  /* 0x000000000c067229 */ /* 0x021fe20000000104 */
[----:B------:R-:W-:Y:S06]  /*0150*/  YIELD ;  /* 0x0000000000007946 */ /* 0x000fec0003800000 */
[----:B------:R0:W5:Y:S01]  /*0160*/  ATOM.E.CAS.64.STRONG.GPU P0, R14, [R10], R4, R6 ;  /* 0x000000040a0e738b */ /* 0x000162000010e506 */
[----:B------:R-:W-:Y:S04]  /*0170*/  BSSY.RECONVERGENT B1, `(.L_x_1) ;  /* 0x0000008000017945 */ /* 0x000fe80003800200 */
[----:B0-----:R-:W-:Y:S05]  /*0180*/  @P0 BRA `(.L_x_2) ;  /* 0x0000000000180947 */ /* 0x001fea0003800000 */
[----:B-----5:R-:W2:Y:S02]  /*0190*/  LD.E.64 R14, [R10] ;  /* 0x000000000a0e7980 */ /* 0x020ea40000100b00 */
[----:B--2---:R-:W-:-:S04]  /*01a0*/  ISETP.EQ.U32.AND P0, PT, R14, R4, PT ;  /* 0x000000040e00720c */ /* 0x004fc80003f02070 */
[----:B------:R-:W-:-:S04]  /*01b0*/  ISETP.EQ.U32.AND.EX P0, PT, R15, R5, PT, P0 ;  /* 0x000000050f00720c */ /* 0x000fc80003f02100 */
[----:B------:R-:W-:Y:S02]  /*01c0*/  SEL R6, R6, R14, P0 ;  /* 0x0000000e06067207 */ /* 0x000fe40000000000 */
[----:B------:R-:W-:-:S05]  /*01d0*/  SEL R7, R7, R15, P0 ;  /* 0x0000000f07077207 */ /* 0x000fca0000000000 */
[----:B------:R0:W-:Y:S02]  /*01e0*/  ST.E.64 [R10], R6 ;  /* 0x000000000a007385 */ /* 0x0001e40000100b06 */
.L_x_2:
[----:B------:R-:W-:Y:S05]  /*01f0*/  BSYNC.RECONVERGENT B1 ;  /* 0x0000000000017941 */ /* 0x000fea0003800200 */
.L_x_1:
[----:B-----5:R-:W-:Y:S01]  /*0200*/  ISETP.NE.U32.AND P0, PT, R4, R14, PT ;  /* 0x0000000e0400720c */ /* 0x020fe20003f05070 */
[----:B------:R-:W-:-:S03]  /*0210*/  IMAD.MOV.U32 R4, RZ, RZ, R14 ;  /* 0x000000ffff047224 */ /* 0x000fc600078e000e */
[----:B------:R-:W-:Y:S01]  /*0220*/  ISETP.NE.AND.EX P0, PT, R5, R15, PT, P0 ;  /* 0x0000000f0500720c */ /* 0x000fe20003f05300 */
[----:B------:R-:W-:-:S12]  /*0230*/  IMAD.MOV.U32 R5, RZ, RZ, R15 ;  /* 0x000000ffff057224 */ /* 0x000fd800078e000f */
[----:B------:R-:W-:Y:S05]  /*0240*/  @P0 BRA `(.L_x_3) ;  /* 0xfffffffc00bc0947 */ /* 0x000fea000383ffff */
[----:B------:R-:W-:Y:S05]  /*0250*/  BSYNC B0 ;  /* 0x0000000000007941 */ /* 0x000fea0003800000 */
.L_x_0:
[----:B------:R-:W-:-:S13]  /*0260*/  ISETP.NE.AND P0, PT, R9, RZ, PT ;  /* 0x000000ff0900720c */ /* 0x000fda0003f05270 */
[----:B------:R-:W-:Y:S05]  /*0270*/  @P0 EXIT ;  /* 0x000000000000094d */ /* 0x000fea0003800000 */
[----:B------:R-:W1:Y:S01]  /*0280*/  LDC.64 R8, c[0x0][0x380] ;  /* 0x0000e000ff087b82 */ /* 0x000e620000000a00 */
[----:B------:R-:W2:Y:S04]  /*0290*/  LDG.E.64 R2, desc[UR4][R2.64] ;  /* 0x0000000402027981 */ /* 0x000ea8000c1e1b00 */
[----:B-1----:R-:W3:Y:S02]  /*02a0*/  LDG.E.64 R4, desc[UR4][R8.64+0x10] ;  /* 0x0000100408047981 */ /* 0x002ee4000c1e1b00 */
[----:B---3--:R-:W-:-:S05]  /*02b0*/  IMAD.WIDE.U32 R4, R0, 0x8, R4 ;  /* 0x0000000800047825 */ /* 0x008fca00078e0004 */
[----:B0-----:R-:W2:Y:S01]  /*02c0*/  LD.E.64 R6, desc[UR4][R4.64] ;  /* 0x0000000404067980 */ /* 0x001ea2000c101b00 */
[----:B------:R-:W-:Y:S01]  /*02d0*/  UMOV UR6, 0x47ae147b ;  /* 0x47ae147b00067882 */ /* 0x000fe20000000000 */
[----:B------:R-:W-:Y:S02]  /*02e0*/  UMOV UR7, 0x3f847ae1 ;  /* 0x3f847ae100077882 */ /* 0x000fe40000000000 */
[----:B--2---:R-:W-:-:S07]  /*02f0*/  DFMA R6, R2, -UR6, R6 ;  /* 0x8000000602067c2b */ /* 0x004fce0008000006 */
[----:B------:R-:W-:Y:S01]  /*0300*/  ST.E.64 desc[UR4][R4.64], R6 ;  /* 0x0000000604007985 */ /* 0x000fe2000c101b04 */
[----:B------:R-:W-:Y:S05]  /*0310*/  EXIT ;  /* 0x000000000000794d */ /* 0x000fea0003800000 */
.L_x_4:
[----:B------:R-:W-:-:S00]  /*0320*/  BRA `(.L_x_4) ;  /* 0xfffffffc00fc7947 */ /* 0x000fc0000383ffff */
[----:B------:R-:W-:-:S00]  /*0330*/  NOP ;  /* 0x0000000000007918 */ /* 0x000fc00000000000 */
        /* <DEDUP_REMOVED lines=12> */
.L_x_47:


//--------------------- .text._Z14updateWeights2P19NeuralNetworkDevicePdS1_ --------------------------
	.section	.text._Z14updateWeights2P19NeuralNetworkDevicePdS1_,"ax",@progbits
	.align	128
        .global         _Z14updateWeights2P19NeuralNetworkDevicePdS1_
        .type           _Z14updateWeights2P19NeuralNetworkDevicePdS1_,@function
        .size           _Z14updateWeights2P19NeuralNetworkDevicePdS1_,(.L_x_48 - _Z14updateWeights2P19NeuralNetworkDevicePdS1_)
        .other          _Z14updateWeights2P19NeuralNetworkDevicePdS1_,@"STO_CUDA_ENTRY STV_DEFAULT"
_Z14updateWeights2P19NeuralNetworkDevicePdS1_:
.text._Z14updateWeights2P19NeuralNetworkDevicePdS1_:
[----:B------:R-:W-:Y:S08]  /*0000*/  LDC R1, c[0x0][0x37c] ;  /* 0x0000df00ff017b82 */ /* 0x000ff00000000800 */
[----:B------:R-:W0:Y:S01]  /*0010*/  LDC.64 R4, c[0x0][0x380] ;  /* 0x0000e000ff047b82 */ /* 0x000e220000000a00 */
[----:B------:R-:W0:Y:S01]  /*0020*/  LDCU.64 UR4, c[0x0][0x358] ;  /* 0x00006b00ff0477ac */ /* 0x000e220008000a00 */
[----:B------:R-:W1:Y:S01]  /*0030*/  S2R R0, SR_CTAID.X ;  /* 0x0000000000007919 */ /* 0x000e620000002500 */
[----:B------:R-:W2:Y:S05]  /*0040*/  S2R R9, SR_TID.X ;  /* 0x0000000000097919 */ /* 0x000eaa0000002100 */
[----:B------:R-:W1:Y:S08]  /*0050*/  LDC.64 R2, c[0x0][0x390] ;  /* 0x0000e400ff027b82 */ /* 0x000e700000000a00 */
[----:B------:R-:W2:Y:S01]  /*0060*/  LDC.64 R12, c[0x0][0x388] ;  /* 0x0000e200ff0c7b82 */ /* 0x000ea20000000a00 */
[----:B0-----:R-:W3:Y:S01]  /*0070*/  LDG.E.64 R4, desc[UR4][R4.64+0x8] ;  /* 0x0000080404047981 */ /* 0x001ee2000c1e1b00 */
[----:B-1----:R-:W-:-:S05]  /*0080*/  IMAD.WIDE.U32 R2, R0, 0x8, R2 ;  /* 0x0000000800027825 */ /* 0x002fca00078e0002 */
[----:B------:R-:W4:Y:S01]  /*0090*/  LDG.E.64 R6, desc[UR4][R2.64] ;  /* 0x0000000402067981 */ /* 0x000f22000c1e1b00 */
[----:B--2---:R-:W-:-:S04]  /*00a0*/  IMAD.WIDE.U32 R12, R9, 0x8, R12 ;  /* 0x00000008090c7825 */ /* 0x004fc800078e000c */
[----:B------:R-:W-:Y:S02]  /*00b0*/  IMAD R11, R0, 0x80, R9 ;  /* 0x00000080000b7824 */ /* 0x000fe400078e0209 */
[----:B------:R-:W2:Y:S02]  /*00c0*/  LDG.E.64 R12, desc[UR4][R12.64] ;  /* 0x000000040c0c7981 */ /* 0x000ea4000c1e1b00 */
[----:B---3--:R-:W-:-:S05]  /*00d0*/  IMAD.WIDE.U32 R10, R11, 0x8, R4 ;  /* 0x000000080b0a7825 */ /* 0x008fca00078e0004 */
[----:B------:R0:W5:Y:S01]  /*00e0*/  LD.E.64 R16, desc[UR4][R10.64] ;  /* 0x000000040a107980 */ /* 0x000162000c101b00 */
[----:B------:R-:W-:Y:S01]  /*00f0*/  UMOV UR6, 0x47ae147b ;  /* 0x47ae147b00067882 */ /* 0x000fe20000000000 */
[----:B------:R-:W-:Y:S01]  /*0100*/  UMOV UR7, 0x3f847ae1 ;  /* 0x3f847ae100077882 */ /* 0x000fe20000000000 */
[----:B------:R-:W-:Y:S01]  /*0110*/  BSSY B0, `(.L_x_5) ;  /* 0x0000018000007945 */ /* 0x000fe20003800000 */
[----:B----4-:R-:W-:-:S08]  /*0120*/  DMUL R6, R6, UR6 ;  /* 0x0000000606067c28 */ /* 0x010fd00008000000 */
[----:B0-2---:R-:W-:-:S11]  /*0130*/  DMUL R14, R6, R12 ;  /* 0x0000000c060e7228 */ /* 0x005fd60000000000 */
.L_x_8:
[----:B0----5:R-:W-:Y:S01]  /*0140*/  IMAD.MOV.U32 R4, RZ, RZ, R16 ;  /* 0x000000ffff047224 */ /* 0x021fe200078e0010 */
[----:B------:R-:W-:Y:S01]  /*0150*/  MOV R5, R17 ;  /* 0x0000001100057202 */ /* 0x000fe20000000f00 */
[----:B------:R-:W-:Y:S05]  /*0160*/  YIELD ;  /* 0x0000000000007946 */ /* 0x000fea0003800000 */
[----:B------:R-:W-:-:S07]  /*0170*/  DADD R6, -R14, R4 ;  /* 0x000000000e067229 */ /* 0x000fce0000000104 */
[----:B------:R0:W2:Y:S01]  /*0180*/  ATOM.E.CAS.64.STRONG.GPU P0, R4, [R10], R4, R6 ;  /* 0x000000040a04738b */ /* 0x0000a2000010e506 */
[----:B------:R-:W-:Y:S01]  /*0190*/  BSSY.RECONVERGENT B1, `(.L_x_6) ;  /* 0x000000a000017945 */ /* 0x000fe20003800200 */
[----:B--2---:R-:W-:Y:S01]  /*01a0*/  IMAD.MOV.U32 R12, RZ, RZ, R4 ;  /* 0x000000ffff0c7224 */ /* 0x004fe200078e0004 */
[----:B------:R-:W-:Y:S02]  /*01b0*/  MOV R13, R5 ;  /* 0x00000005000d7202 */ /* 0x000fe40000000f00 */
[----:B0-----:R-:W-:Y:S05]  /*01c0*/  @P0 BRA `(.L_x_7) ;  /* 0x0000000000180947 */ /* 0x001fea0003800000 */
[----:B------:R-:W2:Y:S02]  /*01d0*/  LD.E.64 R12, [R10] ;  /* 0x000000000a0c7980 */ /* 0x000ea40000100b00 */
[----:B--2---:R-:W-:-:S04]  /*01e0*/  ISETP.EQ.U32.AND P0, PT, R12, R16, PT ;  /* 0x000000100c00720c */ /* 0x004fc80003f02070 */
[----:B------:R-:W-:-:S04]  /*01f0*/  ISETP.EQ.U32.AND.EX P0, PT, R13, R17, PT, P0 ;  /* 0x000000110d00720c */ /* 0x000fc80003f02100 */
[----:B------:R-:W-:Y:S02]  /*0200*/  SEL R4, R6, R12, P0 ;  /* 0x0000000c06047207 */ /* 0x000fe40000000000 */
[----:B------:R-:W-:-:S05]  /*0210*/  SEL R5, R7, R13, P0 ;  /* 0x0000000d07057207 */ /* 0x000fca0000000000 */
[----:B------:R0:W-:Y:S02]  /*0220*/  ST.E.64 [R10], R4 ;  /* 0x000000000a007385 */ /* 0x0001e40000100b04 */
.L_x_7:
[----:B------:R-:W-:Y:S05]  /*0230*/  BSYNC.RECONVERGENT B1 ;  /* 0x0000000000017941 */ /* 0x000fea0003800200 */
.L_x_6:
[----:B------:R-:W-:Y:S01]  /*0240*/  ISETP.NE.U32.AND P0, PT, R16, R12, PT ;  /* 0x0000000c1000720c */ /* 0x000fe20003f05070 */
[----:B------:R-:W-:-:S03]  /*0250*/  IMAD.MOV.U32 R16, RZ, RZ, R12 ;  /* 0x000000ffff107224 */ /* 0x000fc600078e000c */
[-C--:B------:R-:W-:Y:S02]  /*0260*/  ISETP.NE.AND.EX P0, PT, R17, R13.reuse, PT, P0 ;  /* 0x0000000d1100720c */ /* 0x080fe40003f05300 */
[----:B------:R-:W-:-:S11]  /*0270*/  MOV R17, R13 ;  /* 0x0000000d00117202 */ /* 0x000fd60000000f00 */
[----:B------:R-:W-:Y:S05]  /*0280*/  @P0 BRA `(.L_x_8) ;  /* 0xfffffffc00ac0947 */ /* 0x000fea000383ffff */
[----:B------:R-:W-:Y:S05]  /*0290*/  BSYNC B0 ;  /* 0x0000000000007941 */ /* 0x000fea0003800000 */
.L_x_5:
[----:B------:R-:W-:-:S13]  /*02a0*/  ISETP.NE.AND P0, PT, R9, RZ, PT ;  /* 0x000000ff0900720c */ /* 0x000fda0003f05270 */
[----:B------:R-:W-:Y:S05]  /*02b0*/  @P0 EXIT ;  /* 0x000000000000094d */ /* 0x000fea0003800000 */
[----:B------:R-:W0:Y:S01]  /*02c0*/  LDC.64 R8, c[0x0][0x380] ;  /* 0x0000e000ff087b82 */ /* 0x000e220000000a00 */
[----:B------:R-:W2:Y:S04]  /*02d0*/  LDG.E.64 R2, desc[UR4][R2.64] ;  /* 0x0000000402027981 */ /* 0x000ea8000c1e1b00 */
[----:B0-----:R-:W3:Y:S02]  /*02e0*/  LDG.E.64 R4, desc[UR4][R8.64+0x18] ;  /* 0x0000180408047981 */ /* 0x001ee4000c1e1b00 */
[----:B---3--:R-:W-:-:S05]  /*02f0*/  IMAD.WIDE.U32 R4, R0, 0x8, R4 ;  /* 0x0000000800047825 */ /* 0x008fca00078e0004 */
[----:B------:R-:W2:Y:S01]  /*0300*/  LD.E.64 R6, desc[UR4][R4.64] ;  /* 0x0000000404067980 */ /* 0x000ea2000c101b00 */
[----:B------:R-:W-:Y:S01]  /*0310*/  UMOV UR6, 0x47ae147b ;  /* 0x47ae147b00067882 */ /* 0x000fe20000000000 */
[----:B------:R-:W-:Y:S02]  /*0320*/  UMOV UR7, 0x3f847ae1 ;  /* 0x3f847ae100077882 */ /* 0x000fe40000000000 */
[----:B--2---:R-:W-:-:S07]  /*0330*/  DFMA R6, R2, -UR6, R6 ;  /* 0x8000000602067c2b */ /* 0x004fce0008000006 */
[----:B------:R-:W-:Y:S01]  /*0340*/  ST.E.64 desc[UR4][R4.64], R6 ;  /* 0x0000000604007985 */ /* 0x000fe2000c101b04 */
[----:B------:R-:W-:Y:S05]  /*0350*/  EXIT ;  /* 0x000000000000794d */ /* 0x000fea0003800000 */
.L_x_9:
        /* <DEDUP_REMOVED lines=10> */
.L_x_48:


//--------------------- .text._Z19hiddenLayerGradientP19NeuralNetworkDevicePdS1_S1_ --------------------------
	.section	.text._Z19hiddenLayerGradientP19NeuralNetworkDevicePdS1_S1_,"ax",@progbits
	.align	128
        .global         _Z19hiddenLayerGradientP19NeuralNetworkDevicePdS1_S1_
        .type           _Z19hiddenLayerGradientP19NeuralNetworkDevicePdS1_S1_,@function
        .size           _Z19hiddenLayerGradientP19NeuralNetworkDevicePdS1_S1_,(.L_x_49 - _Z19hiddenLayerGradientP19NeuralNetworkDevicePdS1_S1_)
        .other          _Z19hiddenLayerGradientP19NeuralNetworkDevicePdS1_S1_,@"STO_CUDA_ENTRY STV_DEFAULT"
_Z19hiddenLayerGradientP19NeuralNetworkDevicePdS1_S1_:
.text._Z19hiddenLayerGradientP19NeuralNetworkDevicePdS1_S1_:
[----:B------:R-:W-:Y:S01]  /*0000*/  LDC R1, c[0x0][0x37c] ;  /* 0x0000df00ff017b82 */ /* 0x000fe20000000800 */
[----:B------:R-:W0:Y:S07]  /*0010*/  S2R R9, SR_TID.X ;  /* 0x0000000000097919 */ /* 0x000e2e0000002100 */
[----:B------:R-:W0:Y:S08]  /*0020*/  S2UR UR4, SR_CTAID.X ;  /* 0x00000000000479c3 */ /* 0x000e300000002500 */
[----:B------:R-:W0:Y:S02]  /*0030*/  LDC R8, c[0x0][0x360] ;  /* 0x0000d800ff087b82 */ /* 0x000e240000000800 */
[----:B0-----:R-:W-:-:S05]  /*0040*/  IMAD R0, R8, UR4, R9 ;  /* 0x0000000408007c24 */ /* 0x001fca000f8e0209 */
[----:B------:R-:W-:-:S13]  /*0050*/  ISETP.GT.AND P0, PT, R0, 0x7f, PT ;  /* 0x0000007f0000780c */ /* 0x000fda0003f04270 */
[----:B------:R-:W-:Y:S05]  /*0060*/  @P0 EXIT ;  /* 0x000000000000094d */ /* 0x000fea0003800000 */
[----:B------:R-:W0:Y:S01]  /*0070*/  LDC.64 R6, c[0x0][0x380] ;  /* 0x0000e000ff067b82 */ /* 0x000e220000000a00 */
[----:B------:R-:W-:Y:S01]  /*0080*/  ISETP.GT.U32.AND P0, PT, R9, 0x9, PT ;  /* 0x000000090900780c */ /* 0x000fe20003f04070 */
[----:B------:R-:W1:Y:S01]  /*0090*/  LDCU.64 UR6, c[0x0][0x358] ;  /* 0x00006b00ff0677ac */ /* 0x000e620008000a00 */
[----:B------:R-:W-:Y:S11]  /*00a0*/  BSSY.RECONVERGENT B0, `(.L_x_10) ;  /* 0x000000f000007945 */ /* 0x000ff60003800200 */
[----:B------:R-:W-:Y:S05]  /*00b0*/  @P0 BRA `(.L_x_11) ;  /* 0x0000000000340947 */ /* 0x000fea0003800000 */
[----:B------:R-:W2:Y:S01]  /*00c0*/  S2UR UR5, SR_CgaCtaId ;  /* 0x00000000000579c3 */ /* 0x000ea20000008800 */
[----:B------:R-:W-:-:S07]  /*00d0*/  UMOV UR4, 0x400 ;  /* 0x0000040000047882 */ /* 0x000fce0000000000 */
[----:B------:R-:W3:Y:S01]  /*00e0*/  LDC.64 R2, c[0x0][0x398] ;  /* 0x0000e600ff027b82 */ /* 0x000ee20000000a00 */
[----:B--2---:R-:W-:-:S06]  /*00f0*/  ULEA UR4, UR5, UR4, 0x18 ;  /* 0x0000000405047291 */ /* 0x004fcc000f8ec0ff */
[C---:B------:R-:W-:Y:S01]  /*0100*/  LEA R11, R9.reuse, UR4, 0x3 ;  /* 0x00000004090b7c11 */ /* 0x040fe2000f8e18ff */
[----:B---3--:R-:W-:-:S07]  /*0110*/  IMAD.WIDE.U32 R2, R9, 0x8, R2 ;  /* 0x0000000809027825 */ /* 0x008fce00078e0002 */
.L_x_12:
[----:B-1----:R1:W2:Y:S01]  /*0120*/  LDG.E.64 R4, desc[UR6][R2.64] ;  /* 0x0000000602047981 */ /* 0x0022a2000c1e1b00 */
[----:B------:R-:W-:-:S04]  /*0130*/  IADD3 R9, PT, PT, R8, R9, RZ ;  /* 0x0000000908097210 */ /* 0x000fc80007ffe0ff */
[----:B------:R-:W-:Y:S01]  /*0140*/  ISETP.GE.U32.AND P0, PT, R9, 0xa, PT ;  /* 0x0000000a0900780c */ /* 0x000fe20003f06070 */
[C---:B-1----:R-:W-:Y:S01]  /*0150*/  IMAD.WIDE.U32 R2, R8.reuse, 0x8, R2 ;  /* 0x0000000808027825 */ /* 0x042fe200078e0002 */
[----:B--2---:R1:W-:Y:S02]  /*0160*/  STS.64 [R11], R4 ;  /* 0x000000040b007388 */ /* 0x0043e40000000a00 */
[----:B-1----:R-:W-:-:S09]  /*0170*/  LEA R11, R8, R11, 0x3 ;  /* 0x0000000b080b7211 */ /* 0x002fd200078e18ff */
[----:B------:R-:W-:Y:S05]  /*0180*/  @!P0 BRA `(.L_x_12) ;  /* 0xfffffffc00e48947 */ /* 0x000fea000383ffff */
.L_x_11:
[----:B-1----:R-:W-:Y:S05]  /*0190*/  BSYNC.RECONVERGENT B0 ;  /* 0x0000000000007941 */ /* 0x002fea0003800200 */
.L_x_10:
[----:B------:R-:W-:Y:S08]  /*01a0*/  BAR.SYNC.DEFER_BLOCKING 0x0 ;  /* 0x0000000000007b1d */ /* 0x000ff00000010000 */
[----:B------:R-:W1:Y:S01]  /*01b0*/  LDC.64 R20, c[0x0][0x390] ;  /* 0x0000e400ff147b82 */ /* 0x000e620000000a00 */
[----:B0-----:R-:W2:Y:S01]  /*01c0*/  LDG.E.64 R28, desc[UR6][R6.64+0x8] ;  /* 0x00000806061c7981 */ /* 0x001ea2000c1e1b00 */
[----:B-1----:R-:W-:-:S06]  /*01d0*/  IMAD.WIDE R20, R0, 0x8, R20 ;  /* 0x0000000800147825 */ /* 0x002fcc00078e0214 */
[----:B------:R-:W3:Y:S01]  /*01e0*/  LDG.E.64 R20, desc[UR6][R20.64] ;  /* 0x0000000614147981 */ /* 0x000ee2000c1e1b00 */
[----:B------:R-:W0:Y:S01]  /*01f0*/  S2UR UR5, SR_CgaCtaId ;  /* 0x00000000000579c3 */ /* 0x000e220000008800 */
[----:B------:R-:W-:Y:S02]  /*0200*/  UMOV UR4, 0x400 ;  /* 0x0000040000047882 */ /* 0x000fe40000000000 */
[----:B0-----:R-:W-:-:S09]  /*0210*/  ULEA UR4, UR5, UR4, 0x18 ;  /* 0x0000000405047291 */ /* 0x001fd2000f8ec0ff */
[----:B------:R-:W0:Y:S01]  /*0220*/  LDS.128 R8, [UR4] ;  /* 0x00000004ff087984 */ /* 0x000e220008000c00 */
[----:B--2---:R-:W-:-:S05]  /*0230*/  IMAD.WIDE R28, R0, 0x8, R28 ;  /* 0x00000008001c7825 */ /* 0x004fca00078e021c */
[----:B------:R-:W0:Y:S04]  /*0240*/  LDG.E.64 R14, desc[UR6][R28.64] ;  /* 0x000000061c0e7981 */ /* 0x000e28000c1e1b00 */
[----:B------:R-:W2:Y:S04]  /*0250*/  LDG.E.64 R12, desc[UR6][R28.64+0x400] ;  /* 0x000400061c0c7981 */ /* 0x000ea8000c1e1b00 */
[----:B------:R-:W4:Y:S04]  /*0260*/  LDG.E.64 R26, desc[UR6][R28.64+0x800] ;  /* 0x000800061c1a7981 */ /* 0x000f28000c1e1b00 */
[----:B------:R-:W5:Y:S04]  /*0270*/  LDG.E.64 R18, desc[UR6][R28.64+0xc00] ;  /* 0x000c00061c127981 */ /* 0x000f68000c1e1b00 */
[----:B------:R-:W5:Y:S04]  /*0280*/  LDG.E.64 R16, desc[UR6][R28.64+0x1000] ;  /* 0x001000061c107981 */ /* 0x000f68000c1e1b00 */
[----:B------:R-:W5:Y:S04]  /*0290*/  LDG.E.64 R2, desc[UR6][R28.64+0x1400] ;  /* 0x001400061c027981 */ /* 0x000f68000c1e1b00 */
[----:B------:R-:W5:Y:S04]  /*02a0*/  LDG.E.64 R4, desc[UR6][R28.64+0x1800] ;  /* 0x001800061c047981 */ /* 0x000f68000c1e1b00 */
[----:B------:R-:W5:Y:S04]  /*02b0*/  LDG.E.64 R6, desc[UR6][R28.64+0x1c00] ;  /* 0x001c00061c067981 */ /* 0x000f68000c1e1b00 */
[----:B------:R-:W5:Y:S04]  /*02c0*/  LDG.E.64 R24, desc[UR6][R28.64+0x2000] ;  /* 0x002000061c187981 */ /* 0x000f68000c1e1b00 */
[----:B------:R-:W5:Y:S01]  /*02d0*/  LDG.E.64 R22, desc[UR6][R28.64+0x2400] ;  /* 0x002400061c167981 */ /* 0x000f62000c1e1b00 */
[----:B---3--:R-:W-:-:S02]  /*02e0*/  DSETP.GT.AND P0, PT, R20, RZ, PT ;  /* 0x000000ff1400722a */ /* 0x008fc40003f04000 */
[----:B0-----:R-:W-:-:S08]  /*02f0*/  DFMA R8, R14, R8, RZ ;  /* 0x000000080e08722b */ /* 0x001fd000000000ff */
[----:B--2---:R-:W-:Y:S01]  /*0300*/  DFMA R8, R12, R10, R8 ;  /* 0x0000000a0c08722b */ /* 0x004fe20000000008 */
[----:B------:R-:W4:Y:S07]  /*0310*/  LDS.128 R12, [UR4+0x10] ;  /* 0x00001004ff0c7984 */ /* 0x000f2e0008000c00 */
[----:B----4-:R-:W-:Y:S02]  /*0320*/  DFMA R12, R26, R12, R8 ;  /* 0x0000000c1a0c722b */ /* 0x010fe40000000008 */
[----:B------:R-:W0:Y:S06]  /*0330*/  LDS.128 R8, [UR4+0x20] ;  /* 0x00002004ff087984 */ /* 0x000e2c0008000c00 */
[----:B-----5:R-:W-:-:S02]  /*0340*/  DFMA R18, R18, R14, R12 ;  /* 0x0000000e1212722b */ /* 0x020fc4000000000c */
[----:B------:R-:W1:Y:S06]  /*0350*/  LDS.128 R12, [UR4+0x30] ;  /* 0x00003004ff0c7984 */ /* 0x000e6c0008000c00 */
[----:B0-----:R-:W-:Y:S02]  /*0360*/  DFMA R8, R16, R8, R18 ;  /* 0x000000081008722b */ /* 0x001fe40000000012 */
[----:B------:R-:W0:Y:S06]  /*0370*/  LDS.128 R16, [UR4+0x40] ;  /* 0x00004004ff107984 */ /* 0x000e2c0008000c00 */
[----:B------:R-:W-:-:S08]  /*0380*/  DFMA R2, R2, R10, R8 ;  /* 0x0000000a0202722b */ /* 0x000fd00000000008 */
[----:B-1----:R-:W-:-:S08]  /*0390*/  DFMA R2, R4, R12, R2 ;  /* 0x0000000c0402722b */ /* 0x002fd00000000002 */
[----:B------:R-:W-:Y:S01]  /*03a0*/  DFMA R2, R6, R14, R2 ;  /* 0x0000000e0602722b */ /* 0x000fe20000000002 */
[----:B------:R-:W1:Y:S01]  /*03b0*/  LDC.64 R6, c[0x0][0x388] ;  /* 0x0000e200ff067b82 */ /* 0x000e620000000a00 */
[----:B------:R-:W-:Y:S02]  /*03c0*/  FSEL R5, RZ, 1.875, !P0 ;  /* 0x3ff00000ff057808 */ /* 0x000fe40004000000 */
[----:B------:R-:W-:-:S04]  /*03d0*/  MOV R4, RZ ;  /* 0x000000ff00047202 */ /* 0x000fc80000000f00 */
[----:B0-----:R-:W-:-:S08]  /*03e0*/  DFMA R2, R24, R16, R2 ;  /* 0x000000101802722b */ /* 0x001fd00000000002 */
[----:B------:R-:W-:-:S08]  /*03f0*/  DFMA R2, R22, R18, R2 ;  /* 0x000000121602722b */ /* 0x000fd00000000002 */
[----:B------:R-:W-:Y:S01]  /*0400*/  DMUL R2, R2, R4 ;  /* 0x0000000402027228 */ /* 0x000fe20000000000 */
[----:B-1----:R-:W-:-:S06]  /*0410*/  IMAD.WIDE R4, R0, 0x8, R6 ;  /* 0x0000000800047825 */ /* 0x002fcc00078e0206 */
[----:B------:R-:W-:Y:S01]  /*0420*/  STG.E.64 desc[UR6][R4.64], R2 ;  /* 0x0000000204007986 */ /* 0x000fe2000c101b06 */
[----:B------:R-:W-:Y:S05]  /*0430*/  EXIT ;  /* 0x000000000000794d */ /* 0x000fea0003800000 */
.L_x_13:
        /* <DEDUP_REMOVED lines=12> */
.L_x_49:


//--------------------- .text._Z13layerGradientPdS_S_ --------------------------
	.section	.text._Z13layerGradientPdS_S_,"ax",@progbits
	.align	128
        .global         _Z13layerGradientPdS_S_
        .type           _Z13layerGradientPdS_S_,@function
        .size           _Z13layerGradientPdS_S_,(.L_x_50 - _Z13layerGradientPdS_S_)
        .other          _Z13layerGradientPdS_S_,@"STO_CUDA_ENTRY STV_DEFAULT"
_Z13layerGradientPdS_S_:
.text._Z13layerGradientPdS_S_:
[----:B------:R-:W-:Y:S01]  /*0000*/  LDC R1, c[0x0][0x37c] ;  /* 0x0000df00ff017b82 */ /* 0x000fe20000000800 */
[----:B------:R-:W0:Y:S02]  /*0010*/  S2R R0, SR_TID.X ;  /* 0x0000000000007919 */ /* 0x000e240000002100 */
[----:B0-----:R-:W-:-:S13]  /*0020*/  ISETP.GT.U32.AND P0, PT, R0, 0x9, PT ;  /* 0x000000090000780c */ /* 0x001fda0003f04070 */
[----:B------:R-:W-:Y:S05]  /*0030*/  @P0 EXIT ;  /* 0x000000000000094d */ /* 0x000fea0003800000 */
[----:B------:R-:W0:Y:S01]  /*0040*/  LDC.64 R6, c[0x0][0x388] ;  /* 0x0000e200ff067b82 */ /* 0x000e220000000a00 */
[----:B------:R-:W0:Y:S07]  /*0050*/  LDCU.64 UR4, c[0x0][0x358] ;  /* 0x00006b00ff0477ac */ /* 0x000e2e0008000a00 */
[----:B------:R-:W1:Y:S01]  /*0060*/  LDC.64 R4, c[0x0][0x390] ;  /* 0x0000e400ff047b82 */ /* 0x000e620000000a00 */
[----:B0-----:R-:W2:Y:S04]  /*0070*/  LDG.E.64 R8, desc[UR4][R6.64] ;  /* 0x0000000406087981 */ /* 0x001ea8000c1e1b00 */
[----:B-1----:R-:W2:Y:S03]  /*0080*/  LDG.E.64 R10, desc[UR4][R4.64] ;  /* 0x00000004040a7981 */ /* 0x002ea6000c1e1b00 */
[----:B------:R-:W0:Y:S01]  /*0090*/  LDC.64 R2, c[0x0][0x380] ;  /* 0x0000e000ff027b82 */ /* 0x000e220000000a00 */
[----:B--2---:R-:W-:-:S07]  /*00a0*/  DADD R8, R8, -R10 ;  /* 0x0000000008087229 */ /* 0x004fce000000080a */
[----:B0-----:R0:W-:Y:S04]  /*00b0*/  STG.E.64 desc[UR4][R2.64], R8 ;  /* 0x0000000802007986 */ /* 0x0011e8000c101b04 */
[----:B------:R-:W2:Y:S04]  /*00c0*/  LDG.E.64 R10, desc[UR4][R6.64+0x8] ;  /* 0x00000804060a7981 */ /* 0x000ea8000c1e1b00 */
[----:B------:R-:W2:Y:S02]  /*00d0*/  LDG.E.64 R12, desc[UR4][R4.64+0x8] ;  /* 0x00000804040c7981 */ /* 0x000ea4000c1e1b00 */
[----:B--2---:R-:W-:-:S07]  /*00e0*/  DADD R10, R10, -R12 ;  /* 0x000000000a0a7229 */ /* 0x004fce000000080c */
[----:B------:R1:W-:Y:S04]  /*00f0*/  STG.E.64 desc[UR4][R2.64+0x8], R10 ;  /* 0x0000080a02007986 */ /* 0x0003e8000c101b04 */
[----:B------:R-:W2:Y:S04]  /*0100*/  LDG.E.64 R12, desc[UR4][R6.64+0x10] ;  /* 0x00001004060c7981 */ /* 0x000ea8000c1e1b00 */
[----:B------:R-:W2:Y:S02]  /*0110*/  LDG.E.64 R14, desc[UR4][R4.64+0x10] ;  /* 0x00001004040e7981 */ /* 0x000ea4000c1e1b00 */
[----:B--2---:R-:W-:-:S07]  /*0120*/  DADD R12, R12, -R14 ;  /* 0x000000000c0c7229 */ /* 0x004fce000000080e */
[----:B------:R2:W-:Y:S04]  /*0130*/  STG.E.64 desc[UR4][R2.64+0x10], R12 ;  /* 0x0000100c02007986 */ /* 0x0005e8000c101b04 */
[----:B------:R-:W3:Y:S04]  /*0140*/  LDG.E.64 R14, desc[UR4][R6.64+0x18] ;  /* 0x00001804060e7981 */ /* 0x000ee8000c1e1b00 */
[----:B------:R-:W3:Y:S02]  /*0150*/  LDG.E.64 R16, desc[UR4][R4.64+0x18] ;  /* 0x0000180404107981 */ /* 0x000ee4000c1e1b00 */
[----:B---3--:R-:W-:-:S07]  /*0160*/  DADD R14, R14, -R16 ;  /* 0x000000000e0e7229 */ /* 0x008fce0000000810 */
[----:B------:R3:W-:Y:S04]  /*0170*/  STG.E.64 desc[UR4][R2.64+0x18], R14 ;  /* 0x0000180e02007986 */ /* 0x0007e8000c101b04 */
[----:B0-----:R-:W4:Y:S04]  /*0180*/  LDG.E.64 R8, desc[UR4][R6.64+0x20] ;  /* 0x0000200406087981 */ /* 0x001f28000c1e1b00 */
[----:B------:R-:W4:Y:S02]  /*0190*/  LDG.E.64 R16, desc[UR4][R4.64+0x20] ;  /* 0x0000200404107981 */ /* 0x000f24000c1e1b00 */
[----:B----4-:R-:W-:-:S07]  /*01a0*/  DADD R8, R8, -R16 ;  /* 0x0000000008087229 */ /* 0x010fce0000000810 */
[----:B------:R0:W-:Y:S04]  /*01b0*/  STG.E.64 desc[UR4][R2.64+0x20], R8 ;  /* 0x0000200802007986 */ /* 0x0001e8000c101b04 */
[----:B-1----:R-:W4:Y:S04]  /*01c0*/  LDG.E.64 R10, desc[UR4][R6.64+0x28] ;  /* 0x00002804060a7981 */ /* 0x002f28000c1e1b00 */
[----:B------:R-:W4:Y:S02]  /*01d0*/  LDG.E.64 R16, desc[UR4][R4.64+0x28] ;  /* 0x0000280404107981 */ /* 0x000f24000c1e1b00 */
[----:B----4-:R-:W-:-:S07]  /*01e0*/  DADD R10, R10, -R16 ;  /* 0x000000000a0a7229 */ /* 0x010fce0000000810 */
[----:B------:R1:W-:Y:S04]  /*01f0*/  STG.E.64 desc[UR4][R2.64+0x28], R10 ;  /* 0x0000280a02007986 */ /* 0x0003e8000c101b04 */
[----:B--2---:R-:W2:Y:S04]  /*0200*/  LDG.E.64 R12, desc[UR4][R6.64+0x30] ;  /* 0x00003004060c7981 */ /* 0x004ea8000c1e1b00 */
[----:B------:R-:W2:Y:S02]  /*0210*/  LDG.E.64 R16, desc[UR4][R4.64+0x30] ;  /* 0x0000300404107981 */ /* 0x000ea4000c1e1b00 */
[----:B--2---:R-:W-:-:S07]  /*0220*/  DADD R12, R12, -R16 ;  /* 0x000000000c0c7229 */ /* 0x004fce0000000810 */
[----:B------:R-:W-:Y:S04]  /*0230*/  STG.E.64 desc[UR4][R2.64+0x30], R12 ;  /* 0x0000300c02007986 */ /* 0x000fe8000c101b04 */
[----:B---3--:R-:W2:Y:S04]  /*0240*/  LDG.E.64 R14, desc[UR4][R6.64+0x38] ;  /* 0x00003804060e7981 */ /* 0x008ea8000c1e1b00 */
[----:B------:R-:W2:Y:S02]  /*0250*/  LDG.E.64 R16, desc[UR4][R4.64+0x38] ;  /* 0x0000380404107981 */ /* 0x000ea4000c1e1b00 */
[----:B--2---:R-:W-:-:S07]  /*0260*/  DADD R14, R14, -R16 ;  /* 0x000000000e0e7229 */ /* 0x004fce0000000810 */
[----:B------:R-:W-:Y:S04]  /*0270*/  STG.E.64 desc[UR4][R2.64+0x38], R14 ;  /* 0x0000380e02007986 */ /* 0x000fe8000c101b04 */
[----:B0-----:R-:W2:Y:S04]  /*0280*/  LDG.E.64 R8, desc[UR4][R6.64+0x40] ;  /* 0x0000400406087981 */ /* 0x001ea8000c1e1b00 */
[----:B------:R-:W2:Y:S02]  /*0290*/  LDG.E.64 R16, desc[UR4][R4.64+0x40] ;  /* 0x0000400404107981 */ /* 0x000ea4000c1e1b00 */
[----:B--2---:R-:W-:-:S07]  /*02a0*/  DADD R8, R8, -R16 ;  /* 0x0000000008087229 */ /* 0x004fce0000000810 */
[----:B------:R-:W-:Y:S04]  /*02b0*/  STG.E.64 desc[UR4][R2.64+0x40], R8 ;  /* 0x0000400802007986 */ /* 0x000fe8000c101b04 */
[----:B-1----:R-:W2:Y:S04]  /*02c0*/  LDG.E.64 R10, desc[UR4][R6.64+0x48] ;  /* 0x00004804060a7981 */ /* 0x002ea8000c1e1b00 */
[----:B------:R-:W2:Y:S02]  /*02d0*/  LDG.E.64 R16, desc[UR4][R4.64+0x48] ;  /* 0x0000480404107981 */ /* 0x000ea4000c1e1b00 */
[----:B--2---:R-:W-:-:S07]  /*02e0*/  DADD R10, R10, -R16 ;  /* 0x000000000a0a7229 */ /* 0x004fce0000000810 */
[----:B------:R-:W-:Y:S01]  /*02f0*/  STG.E.64 desc[UR4][R2.64+0x48], R10 ;  /* 0x0000480a02007986 */ /* 0x000fe2000c101b04 */
[----:B------:R-:W-:Y:S05]  /*0300*/  EXIT ;  /* 0x000000000000794d */ /* 0x000fea0003800000 */
.L_x_14:
        /* <DEDUP_REMOVED lines=15> */
.L_x_50:


//--------------------- .text._Z6relu_dPd         --------------------------
	.section	.text._Z6relu_dPd,"ax",@progbits
	.align	128
        .global         _Z6relu_dPd
        .type           _Z6relu_dPd,@function
        .size           _Z6relu_dPd,(.L_x_51 - _Z6relu_dPd)
        .other          _Z6relu_dPd,@"STO_CUDA_ENTRY STV_DEFAULT"
_Z6relu_dPd:
.text._Z6relu_dPd:
[----:B------:R-:W-:Y:S01]  /*0000*/  LDC R1, c[0x0][0x37c] ;  /* 0x0000df00ff017b82 */ /* 0x000fe20000000800 */
[----:B------:R-:W0:Y:S07]  /*0010*/  S2R R5, SR_TID.X ;  /* 0x0000000000057919 */ /* 0x000e2e0000002100 */
[----:B------:R-:W0:Y:S01]  /*0020*/  LDC.64 R2, c[0x0][0x380] ;  /* 0x0000e000ff027b82 */ /* 0x000e220000000a00 */
[----:B------:R-:W1:Y:S01]  /*0030*/  LDCU.64 UR4, c[0x0][0x358] ;  /* 0x00006b00ff0477ac */ /* 0x000e620008000a00 */
[----:B0-----:R-:W-:-:S05]  /*0040*/  IMAD.WIDE.U32 R2, R5, 0x8, R2 ;  /* 0x0000000805027825 */ /* 0x001fca00078e0002 */
[----:B-1----:R-:W2:Y:S01]  /*0050*/  LDG.E.64 R4, desc[UR4][R2.64] ;  /* 0x0000000402047981 */ /* 0x002ea2000c1e1b00 */
[----:B------:R-:W-:Y:S01]  /*0060*/  IMAD.MOV.U32 R0, RZ, RZ, RZ ;  /* 0x000000ffff007224 */ /* 0x000fe200078e00ff */
[----:B--2---:R-:W-:Y:S01]  /*0070*/  DSETP.MAX.AND P0, P1, RZ, R4, PT ;  /* 0x00000004ff00722a */ /* 0x004fe2000390f000 */
[----:B------:R-:W-:-:S05]  /*0080*/  MOV R7, R5 ;  /* 0x0000000500077202 */ /* 0x000fca0000000f00 */
[C---:B------:R-:W-:Y:S02]  /*0090*/  FSEL R9, R0.reuse, R7, P0 ;  /* 0x0000000700097208 */ /* 0x040fe40000000000 */
[----:B------:R-:W-:-:S06]  /*00a0*/  SEL R4, R0, R4, P0 ;  /* 0x0000000400047207 */ /* 0x000fcc0000000000 */
[----:B------:R-:W-:-:S05]  /*00b0*/  @P1 LOP3.LUT R9, R7, 0x80000, RZ, 0xfc, !PT ;  /* 0x0008000007091812 */ /* 0x000fca00078efcff */
[----:B------:R-:W-:-:S05]  /*00c0*/  IMAD.MOV.U32 R5, RZ, RZ, R9 ;  /* 0x000000ffff057224 */ /* 0x000fca00078e0009 */
[----:B------:R-:W-:Y:S01]  /*00d0*/  STG.E.64 desc[UR4][R2.64], R4 ;  /* 0x0000000402007986 */ /* 0x000fe2000c101b04 */
[----:B------:R-:W-:Y:S05]  /*00e0*/  EXIT ;  /* 0x000000000000794d */ /* 0x000fea0003800000 */
.L_x_15:
        /* <DEDUP_REMOVED lines=9> */
.L_x_51:


//--------------------- .text._Z6layer2P19NeuralNetworkDevicePdS1_ --------------------------
	.section	.text._Z6layer2P19NeuralNetworkDevicePdS1_,"ax",@progbits
	.align	128
        .global         _Z6layer2P19NeuralNetworkDevicePdS1_
        .type           _Z6layer2P19NeuralNetworkDevicePdS1_,@function
        .size           _Z6layer2P19NeuralNetworkDevicePdS1_,(.L_x_52 - _Z6layer2P19NeuralNetworkDevicePdS1_)
        .other          _Z6layer2P19NeuralNetworkDevicePdS1_,@"STO_CUDA_ENTRY STV_DEFAULT"
_Z6layer2P19NeuralNetworkDevicePdS1_:
.text._Z6layer2P19NeuralNetworkDevicePdS1_:
[----:B------:R-:W-:Y:S01]  /*0000*/  LDC R1, c[0x0][0x37c] ;  /* 0x0000df00ff017b82 */ /* 0x000fe20000000800 */
[----:B------:R-:W0:Y:S07]  /*0010*/  S2R R2, SR_TID.Y ;  /* 0x0000000000027919 */ /* 0x000e2e0000002200 */
[----:B------:R-:W1:Y:S01]  /*0020*/  LDC R0, c[0x0][0x360] ;  /* 0x0000d800ff007b82 */ /* 0x000e620000000800 */
[----:B------:R-:W1:Y:S07]  /*0030*/  S2R R3, SR_TID.X ;  /* 0x0000000000037919 */ /* 0x000e6e0000002100 */
[----:B------:R-:W0:Y:S08]  /*0040*/  S2UR UR5, SR_CTAID.Y ;  /* 0x00000000000579c3 */ /* 0x000e300000002600 */
[----:B------:R-:W0:Y:S08]  /*0050*/  LDC R9, c[0x0][0x364] ;  /* 0x0000d900ff097b82 */ /* 0x000e300000000800 */
[----:B------:R-:W1:Y:S01]  /*0060*/  S2UR UR4, SR_CTAID.X ;  /* 0x00000000000479c3 */ /* 0x000e620000002500 */
[----:B0-----:R-:W-:-:S05]  /*0070*/  IMAD R9, R9, UR5, R2 ;  /* 0x0000000509097c24 */ /* 0x001fca000f8e0202 */
[----:B------:R-:W-:Y:S01]  /*0080*/  ISETP.GT.U32.AND P0, PT, R9, 0x7f, PT ;  /* 0x0000007f0900780c */ /* 0x000fe20003f04070 */
[----:B-1----:R-:W-:-:S05]  /*0090*/  IMAD R0, R0, UR4, R3 ;  /* 0x0000000400007c24 */ /* 0x002fca000f8e0203 */
[----:B------:R-:W-:-:S13]  /*00a0*/  ISETP.GT.OR P0, PT, R0, 0x9, P0 ;  /* 0x000000090000780c */ /* 0x000fda0000704670 */
[----:B------:R-:W-:Y:S05]  /*00b0*/  @P0 EXIT ;  /* 0x000000000000094d */ /* 0x000fea0003800000 */
[----:B------:R-:W-:Y:S01]  /*00c0*/  ISETP.NE.AND P0, PT, R3, RZ, PT ;  /* 0x000000ff0300720c */ /* 0x000fe20003f05270 */
[----:B------:R-:W0:-:S12]  /*00d0*/  LDCU.64 UR8, c[0x0][0x358] ;  /* 0x00006b00ff0877ac */ /* 0x000e180008000a00 */
[----:B------:R-:W1:Y:S02]  /*00e0*/  @!P0 LDC.64 R4, c[0x0][0x388] ;  /* 0x0000e200ff048b82 */ /* 0x000e640000000a00 */
[----:B-1----:R-:W-:-:S05]  /*00f0*/  @!P0 IMAD.WIDE.U32 R4, R9, 0x8, R4 ;  /* 0x0000000809048825 */ /* 0x002fca00078e0004 */
[----:B0-----:R-:W2:Y:S01]  /*0100*/  @!P0 LDG.E.64 R6, desc[UR8][R4.64] ;  /* 0x0000000804068981 */ /* 0x001ea2000c1e1b00 */
[----:B------:R-:W0:Y:S01]  /*0110*/  S2UR UR6, SR_CgaCtaId ;  /* 0x00000000000679c3 */ /* 0x000e220000008800 */
[----:B------:R-:W-:Y:S01]  /*0120*/  UMOV UR4, 0x400 ;  /* 0x0000040000047882 */ /* 0x000fe20000000000 */
[----:B------:R-:W-:Y:S01]  /*0130*/  ISETP.NE.AND P1, PT, R2, RZ, PT ;  /* 0x000000ff0200720c */ /* 0x000fe20003f25270 */
[----:B------:R-:W-:-:S05]  /*0140*/  UIADD3 UR5, UPT, UPT, UR4, 0x100, URZ ;  /* 0x0000010004057890 */ /* 0x000fca000fffe0ff */
[----:B------:R-:W1:Y:S01]  /*0150*/  LDC.64 R12, c[0x0][0x380] ;  /* 0x0000e000ff0c7b82 */ /* 0x000e620000000a00 */
[----:B0-----:R-:W-:Y:S02]  /*0160*/  ULEA UR5, UR6, UR5, 0x18 ;  /* 0x0000000506057291 */ /* 0x001fe4000f8ec0ff */
[----:B------:R-:W-:-:S04]  /*0170*/  ULEA UR4, UR6, UR4, 0x18 ;  /* 0x0000000406047291 */ /* 0x000fc8000f8ec0ff */
[----:B------:R-:W-:Y:S02]  /*0180*/  LEA R3, R3, UR5, 0x3 ;  /* 0x0000000503037c11 */ /* 0x000fe4000f8e18ff */
[----:B------:R-:W-:-:S03]  /*0190*/  LEA R15, R2, UR4, 0x3 ;  /* 0x00000004020f7c11 */ /* 0x000fc6000f8e18ff */
[----:B------:R-:W-:Y:S04]  /*01a0*/  @!P1 STS.64 [R3], RZ ;  /* 0x000000ff03009388 */ /* 0x000fe80000000a00 */
[----:B--2---:R-:W-:Y:S01]  /*01b0*/  @!P0 STS.64 [R15], R6 ;  /* 0x000000060f008388 */ /* 0x004fe20000000a00 */
[----:B------:R-:W-:Y:S06]  /*01c0*/  BAR.SYNC.DEFER_BLOCKING 0x0 ;  /* 0x0000000000007b1d */ /* 0x000fec0000010000 */
[----:B-1----:R-:W2:Y:S01]  /*01d0*/  LDG.E.64 R4, desc[UR8][R12.64+0x8] ;  /* 0x000008080c047981 */ /* 0x002ea2000c1e1b00 */
[----:B------:R-:W-:-:S03]  /*01e0*/  IMAD R9, R0, 0x80, R9 ;  /* 0x0000008000097824 */ /* 0x000fc600078e0209 */
[----:B------:R-:W0:Y:S01]  /*01f0*/  LDS.64 R10, [R15] ;  /* 0x000000000f0a7984 */ /* 0x000e220000000a00 */
[----:B--2---:R-:W-:-:S03]  /*0200*/  IMAD.WIDE R8, R9, 0x8, R4 ;  /* 0x0000000809087825 */ /* 0x004fc600078e0204 */
[----:B------:R1:W2:Y:S04]  /*0210*/  LDS.64 R4, [R3] ;  /* 0x0000000003047984 */ /* 0x0002a80000000a00 */
[----:B------:R-:W0:Y:S02]  /*0220*/  LD.E.64 R8, desc[UR8][R8.64] ;  /* 0x0000000808087980 */ /* 0x000e24000c101b00 */
[----:B012---:R-:W-:-:S11]  /*0230*/  DMUL R10, R8, R10 ;  /* 0x0000000a080a7228 */ /* 0x007fd60000000000 */
.L_x_16:
[----:B------:R-:W-:Y:S01]  /*0240*/  DADD R6, R10, R4 ;  /* 0x000000000a067229 */ /* 0x000fe20000000004 */
[----:B------:R-:W-:Y:S09]  /*0250*/  YIELD ;  /* 0x0000000000007946 */ /* 0x000ff20003800000 */
[----:B------:R-:W0:Y:S02]  /*0260*/  ATOMS.CAS.64 R6, [R3], R4, R6 ;  /* 0x000000040306738d */ /* 0x000e240000000406 */
[----:B0-----:R-:W-:Y:S01]  /*0270*/  ISETP.NE.U32.AND P0, PT, R4, R6, PT ;  /* 0x000000060400720c */ /* 0x001fe20003f05070 */
[----:B------:R-:W-:-:S03]  /*0280*/  IMAD.MOV.U32 R4, RZ, RZ, R6 ;  /* 0x000000ffff047224 */ /* 0x000fc600078e0006 */
[----:B------:R-:W-:Y:S01]  /*0290*/  ISETP.NE.AND.EX P0, PT, R5, R7, PT, P0 ;  /* 0x000000070500720c */ /* 0x000fe20003f05300 */
[----:B------:R-:W-:-:S12]  /*02a0*/  IMAD.MOV.U32 R5, RZ, RZ, R7 ;  /* 0x000000ffff057224 */ /* 0x000fd800078e0007 */
[----:B------:R-:W-:Y:S05]  /*02b0*/  @P0 BRA `(.L_x_16) ;  /* 0xfffffffc00e00947 */ /* 0x000fea000383ffff */
[----:B------:R-:W-:Y:S05]  /*02c0*/  WARPSYNC.ALL ;  /* 0x0000000000007948 */ /* 0x000fea0003800000 */
[----:B------:R-:W-:Y:S06]  /*02d0*/  BAR.SYNC.DEFER_BLOCKING 0x0 ;  /* 0x0000000000007b1d */ /* 0x000fec0000010000 */
[----:B------:R-:W-:Y:S05]  /*02e0*/  @P1 EXIT ;  /* 0x000000000000194d */ /* 0x000fea0003800000 */
[----:B------:R-:W0:Y:S01]  /*02f0*/  LDC.64 R4, c[0x0][0x390] ;  /* 0x0000e400ff047b82 */ /* 0x000e220000000a00 */
[----:B------:R-:W1:Y:S01]  /*0300*/  LDS.64 R2, [R3] ;  /* 0x0000000003027984 */ /* 0x000e620000000a00 */
[----:B0-----:R-:W-:-:S05]  /*0310*/  IMAD.WIDE R4, R0, 0x8, R4 ;  /* 0x0000000800047825 */ /* 0x001fca00078e0204 */
[----:B-1----:R0:W5:Y:S02]  /*0320*/  LDG.E.64 R8, desc[UR8][R4.64] ;  /* 0x0000000804087981 */ /* 0x002164000c1e1b00 */
.L_x_17:
[----:B-----5:R-:W-:Y:S01]  /*0330*/  DADD R10, R2, R8 ;  /* 0x00000000020a7229 */ /* 0x020fe20000000008 */
[----:B------:R-:W-:Y:S09]  /*0340*/  YIELD ;  /* 0x0000000000007946 */ /* 0x000ff20003800000 */
[----:B------:R-:W2:Y:S02]  /*0350*/  ATOMG.E.CAS.64.STRONG.GPU PT, R10, [R4], R8, R10 ;  /* 0x00000008040a73a9 */ /* 0x000ea400001ee50a */
[----:B--2---:R-:W-:Y:S01]  /*0360*/  ISETP.NE.U32.AND P0, PT, R8, R10, PT ;  /* 0x0000000a0800720c */ /* 0x004fe20003f05070 */
[----:B------:R-:W-:-:S03]  /*0370*/  IMAD.MOV.U32 R8, RZ, RZ, R10 ;  /* 0x000000ffff087224 */ /* 0x000fc600078e000a */
[----:B------:R-:W-:Y:S01]  /*0380*/  ISETP.NE.AND.EX P0, PT, R9, R11, PT, P0 ;  /* 0x0000000b0900720c */ /* 0x000fe20003f05300 */
[----:B------:R-:W-:-:S12]  /*0390*/  IMAD.MOV.U32 R9, RZ, RZ, R11 ;  /* 0x000000ffff097224 */ /* 0x000fd800078e000b */
[----:B------:R-:W-:Y:S05]  /*03a0*/  @P0 BRA `(.L_x_17) ;  /* 0xfffffffc00e00947 */ /* 0x000fea000383ffff */
[----:B------:R-:W-:Y:S05]  /*03b0*/  EXIT ;  /* 0x000000000000794d */ /* 0x000fea0003800000 */
.L_x_18:
        /* <DEDUP_REMOVED lines=12> */
.L_x_52:


//--------------------- .text._Z6layer1P19NeuralNetworkDevicePd --------------------------
	.section	.text._Z6layer1P19NeuralNetworkDevicePd,"ax",@progbits
	.align	128
        .global         _Z6layer1P19NeuralNetworkDevicePd
        .type           _Z6layer1P19NeuralNetworkDevicePd,@function
        .size           _Z6layer1P19NeuralNetworkDevicePd,(.L_x_53 - _Z6layer1P19NeuralNetworkDevicePd)
        .other          _Z6layer1P19NeuralNetworkDevicePd,@"STO_CUDA_ENTRY STV_DEFAULT"
_Z6layer1P19NeuralNetworkDevicePd:
.text._Z6layer1P19NeuralNetworkDevicePd:
        /* <DEDUP_REMOVED lines=13> */
[----:B------:R-:W0:Y:S01]  /*00d0*/  S2UR UR6, SR_CgaCtaId ;  /* 0x00000000000679c3 */ /* 0x000e220000008800 */
[----:B------:R-:W-:Y:S01]  /*00e0*/  UMOV UR4, 0x400 ;  /* 0x0000040000047882 */ /* 0x000fe20000000000 */
[----:B------:R-:W-:Y:S01]  /*00f0*/  ISETP.NE.AND P1, PT, R2, RZ, PT ;  /* 0x000000ff0200720c */ /* 0x000fe20003f25270 */
[----:B------:R-:W-:Y:S01]  /*0100*/  UIADD3 UR5, UPT, UPT, UR4, 0x100, URZ ;  /* 0x0000010004057890 */ /* 0x000fe2000fffe0ff */
[----:B------:R-:W1:Y:S04]  /*0110*/  LDCU.64 UR8, c[0x0][0x358] ;  /* 0x00006b00ff0877ac */ /* 0x000e680008000a00 */
[----:B------:R-:W1:Y:S04]  /*0120*/  LDC.64 R8, c[0x0][0x380] ;  /* 0x0000e000ff087b82 */ /* 0x000e680000000a00 */
[----:B------:R-:W-:-:S04]  /*0130*/  @!P0 IMAD.MOV.U32 R6, RZ, RZ, 0x48 ;  /* 0x00000048ff068424 */ /* 0x000fc800078e00ff */
[----:B------:R-:W-:-:S06]  /*0140*/  @!P0 IMAD R6, R5, 0x8, R6 ;  /* 0x0000000805068824 */ /* 0x000fcc00078e0206 */
[----:B------:R-:W2:Y:S01]  /*0150*/  @!P0 LDC.64 R6, c[0x3][R6] ;  /* 0x00c0000006068b82 */ /* 0x000ea20000000a00 */
        /* <DEDUP_REMOVED lines=9> */
[----:B------:R-:W0:Y:S04]  /*01f0*/  LDS.64 R12, [R15] ;  /* 0x000000000f0c7984 */ /* 0x000e280000000a00 */
[----:B------:R1:W3:Y:S01]  /*0200*/  LDS.64 R4, [R3] ;  /* 0x0000000003047984 */ /* 0x0002e20000000a00 */
[----:B--2---:R-:W-:-:S06]  /*0210*/  IMAD.WIDE R10, R11, 0x8, R8 ;  /* 0x000000080b0a7825 */ /* 0x004fcc00078e0208 */
[----:B------:R-:W0:Y:S02]  /*0220*/  LD.E.64 R10, desc[UR8][R10.64] ;  /* 0x000000080a0a7980 */ /* 0x000e24000c101b00 */
[----:B01-3--:R-:W-:-:S11]  /*0230*/  DMUL R12, R10, R12 ;  /* 0x0000000c0a0c7228 */ /* 0x00bfd60000000000 */
.L_x_19:
[----:B------:R-:W-:Y:S01]  /*0240*/  DADD R6, R12, R4 ;  /* 0x000000000c067229 */ /* 0x000fe20000000004 */
[----:B------:R-:W-:Y:S09]  /*0250*/  YIELD ;  /* 0x0000000000007946 */ /* 0x000ff20003800000 */
[----:B------:R-:W0:Y:S02]  /*0260*/  ATOMS.CAS.64 R6, [R3], R4, R6 ;  /* 0x000000040306738d */ /* 0x000e240000000406 */
[----:B0-----:R-:W-:Y:S01]  /*0270*/  ISETP.NE.U32.AND P0, PT, R4, R6, PT ;  /* 0x000000060400720c */ /* 0x001fe20003f05070 */
[----:B------:R-:W-:-:S03]  /*0280*/  IMAD.MOV.U32 R4, RZ, RZ, R6 ;  /* 0x000000ffff047224 */ /* 0x000fc600078e0006 */
[-C--:B------:R-:W-:Y:S02]  /*0290*/  ISETP.NE.AND.EX P0, PT, R5, R7.reuse, PT, P0 ;  /* 0x000000070500720c */ /* 0x080fe40003f05300 */
[----:B------:R-:W-:-:S11]  /*02a0*/  MOV R5, R7 ;  /* 0x0000000700057202 */ /* 0x000fd60000000f00 */
        /* <DEDUP_REMOVED lines=8> */
.L_x_20:
[----:B-----5:R-:W-:Y:S01]  /*0330*/  DADD R10, R2, R8 ;  /* 0x00000000020a7229 */ /* 0x020fe20000000008 */
[----:B------:R-:W-:Y:S09]  /*0340*/  YIELD ;  /* 0x0000000000007946 */ /* 0x000ff20003800000 */
[----:B------:R-:W2:Y:S02]  /*0350*/  ATOMG.E.CAS.64.STRONG.GPU PT, R10, [R4], R8, R10 ;  /* 0x00000008040a73a9 */ /* 0x000ea400001ee50a */
[----:B--2---:R-:W-:Y:S01]  /*0360*/  ISETP.NE.U32.AND P0, PT, R8, R10, PT ;  /* 0x0000000a0800720c */ /* 0x004fe20003f05070 */
[----:B------:R-:W-:-:S03]  /*0370*/  IMAD.MOV.U32 R8, RZ, RZ, R10 ;  /* 0x000000ffff087224 */ /* 0x000fc600078e000a */
[-C--:B------:R-:W-:Y:S02]  /*0380*/  ISETP.NE.AND.EX P0, PT, R9, R11.reuse, PT, P0 ;  /* 0x0000000b0900720c */ /* 0x080fe40003f05300 */
[----:B------:R-:W-:-:S11]  /*0390*/  MOV R9, R11 ;  /* 0x0000000b00097202 */ /* 0x000fd60000000f00 */
[----:B------:R-:W-:Y:S05]  /*03a0*/  @P0 BRA `(.L_x_20) ;  /* 0xfffffffc00e00947 */ /* 0x000fea000383ffff */
[----:B------:R-:W-:Y:S05]  /*03b0*/  EXIT ;  /* 0x000000000000794d */ /* 0x000fea0003800000 */
.L_x_21:
        /* <DEDUP_REMOVED lines=12> */
.L_x_53:


//--------------------- .text._Z11init_hiddenP19NeuralNetworkDevicePd --------------------------
	.section	.text._Z11init_hiddenP19NeuralNetworkDevicePd,"ax",@progbits
	.align	128
        .global         _Z11init_hiddenP19NeuralNetworkDevicePd
        .type           _Z11init_hiddenP19NeuralNetworkDevicePd,@function
        .size           _Z11init_hiddenP19NeuralNetworkDevicePd,(.L_x_54 - _Z11init_hiddenP19NeuralNetworkDevicePd)
        .other          _Z11init_hiddenP19NeuralNetworkDevicePd,@"STO_CUDA_ENTRY STV_DEFAULT"
_Z11init_hiddenP19NeuralNetworkDevicePd:
.text._Z11init_hiddenP19NeuralNetworkDevicePd:
[----:B------:R-:W-:Y:S08]  /*0000*/  LDC R1, c[0x0][0x37c] ;  /* 0x0000df00ff017b82 */ /* 0x000ff00000000800 */
[----:B------:R-:W0:Y:S01]  /*0010*/  LDC.64 R6, c[0x0][0x380] ;  /* 0x0000e000ff067b82 */ /* 0x000e220000000a00 */
[----:B------:R-:W0:Y:S01]  /*0020*/  LDCU.64 UR4, c[0x0][0x358] ;  /* 0x00006b00ff0477ac */ /* 0x000e220008000a00 */
[----:B------:R-:W1:Y:S06]  /*0030*/  S2R R9, SR_TID.X ;  /* 0x0000000000097919 */ /* 0x000e6c0000002100 */
[----:B------:R-:W2:Y:S01]  /*0040*/  LDC.64 R4, c[0x0][0x388] ;  /* 0x0000e200ff047b82 */ /* 0x000ea20000000a00 */
[----:B0-----:R-:W1:Y:S02]  /*0050*/  LDG.E.64 R2, desc[UR4][R6.64+0x10] ;  /* 0x0000100406027981 */ /* 0x001e64000c1e1b00 */
[----:B-1----:R-:W-:-:S06]  /*0060*/  IMAD.WIDE.U32 R2, R9, 0x8, R2 ;  /* 0x0000000809027825 */ /* 0x002fcc00078e0002 */
[----:B------:R-:W3:Y:S01]  /*0070*/  LDG.E.64 R2, desc[UR4][R2.64] ;  /* 0x0000000402027981 */ /* 0x000ee2000c1e1b00 */
[----:B--2---:R-:W-:-:S05]  /*0080*/  IMAD.WIDE.U32 R4, R9, 0x8, R4 ;  /* 0x0000000809047825 */ /* 0x004fca00078e0004 */
[----:B---3--:R-:W-:Y:S01]  /*0090*/  STG.E.64 desc[UR4][R4.64], R2 ;  /* 0x0000000204007986 */ /* 0x008fe2000c101b04 */
[----:B------:R-:W-:Y:S05]  /*00a0*/  EXIT ;  /* 0x000000000000794d */ /* 0x000fea0003800000 */
.L_x_22:
        /* <DEDUP_REMOVED lines=13> */
.L_x_54:


//--------------------- .text._Z7init_W2Pd        --------------------------
	.section	.text._Z7init_W2Pd,"ax",@progbits
	.align	128
        .global         _Z7init_W2Pd
        .type           _Z7init_W2Pd,@function
        .size           _Z7init_W2Pd,(.L_x_55 - _Z7init_W2Pd)
        .other          _Z7init_W2Pd,@"STO_CUDA_ENTRY STV_DEFAULT"
_Z7init_W2Pd:
.text._Z7init_W2Pd:
[----:B------:R-:W0:Y:S01]  /*0000*/  LDC R1, c[0x0][0x37c] ;  /* 0x0000df00ff017b82 */ /* 0x000e220000000800 */
[----:B------:R-:W1:Y:S07]  /*0010*/  S2R R3, SR_TID.X ;  /* 0x0000000000037919 */ /* 0x000e6e0000002100 */
[----:B------:R-:W1:Y:S01]  /*0020*/  S2UR UR4, SR_CTAID.X ;  /* 0x00000000000479c3 */ /* 0x000e620000002500 */
[----:B0-----:R-:W-:-:S07]  /*0030*/  VIADD R1, R1, 0xffffffd0 ;  /* 0xffffffd001017836 */ /* 0x001fce0000000000 */
[----:B------:R-:W1:Y:S02]  /*0040*/  LDC R12, c[0x0][0x360] ;  /* 0x0000d800ff0c7b82 */ /* 0x000e640000000800 */
[----:B-1----:R-:W-:-:S05]  /*0050*/  IMAD R12, R12, UR4, R3 ;  /* 0x000000040c0c7c24 */ /* 0x002fca000f8e0203 */
[----:B------:R-:W-:-:S13]  /*0060*/  ISETP.GT.AND P0, PT, R12, 0x4ff, PT ;  /* 0x000004ff0c00780c */ /* 0x000fda0003f04270 */
[----:B------:R-:W-:Y:S05]  /*0070*/  @P0 EXIT ;  /* 0x000000000000094d */ /* 0x000fea0003800000 */
[----:B------:R-:W-:Y:S01]  /*0080*/  IMAD.MOV.U32 R6, RZ, RZ, 0x979a4cb ;  /* 0x0979a4cbff067424 */ /* 0x000fe200078e00ff */
[----:B------:R-:W-:Y:S01]  /*0090*/  ISETP.NE.AND P0, PT, R12, RZ, PT ;  /* 0x000000ff0c00720c */ /* 0x000fe20003f05270 */
[----:B------:R-:W-:Y:S01]  /*00a0*/  IMAD.MOV.U32 R7, RZ, RZ, 0x36de95c8 ;  /* 0x36de95c8ff077424 */ /* 0x000fe200078e00ff */
[----:B------:R-:W0:Y:S01]  /*00b0*/  LDCU.64 UR6, c[0x0][0x358] ;  /* 0x00006b00ff0677ac */ /* 0x000e220008000a00 */
[----:B------:R-:W-:Y:S01]  /*00c0*/  IMAD.MOV.U32 R8, RZ, RZ, 0x3a189d56 ;  /* 0x3a189d56ff087424 */ /* 0x000fe200078e00ff */
[----:B------:R-:W-:Y:S01]  /*00d0*/  BSSY.RECONVERGENT B0, `(.L_x_23) ;  /* 0x0000261000007945 */ /* 0x000fe20003800200 */
[----:B------:R-:W-:Y:S01]  /*00e0*/  IMAD.MOV.U32 R9, RZ, RZ, -0x75bd8fc ;  /* 0xf8a42704ff097424 */ /* 0x000fe200078e00ff */
[----:B------:R1:W-:Y:S01]  /*00f0*/  STL.64 [R1], R6 ;  /* 0x0000000601007387 */ /* 0x0003e20000100a00 */
[----:B------:R-:W-:Y:S01]  /*0100*/  IMAD.MOV.U32 R10, RZ, RZ, -0x23270784 ;  /* 0xdcd8f87cff0a7424 */ /* 0x000fe200078e00ff */
[----:B------:R-:W-:Y:S01]  /*0110*/  SHF.R.S32.HI R2, RZ, 0x1f, R12 ;  /* 0x0000001fff027819 */ /* 0x000fe2000001140c */
[----:B------:R-:W-:Y:S01]  /*0120*/  IMAD.MOV.U32 R11, RZ, RZ, 0x2fdb07cc ;  /* 0x2fdb07ccff0b7424 */ /* 0x000fe200078e00ff */
[----:B------:R1:W-:Y:S01]  /*0130*/  STL.64 [R1+0x8], R8 ;  /* 0x0000080801007387 */ /* 0x0003e20000100a00 */
[----:B------:R-:W-:-:S02]  /*0140*/  IMAD.MOV.U32 R0, RZ, RZ, 0x36de95c8 ;  /* 0x36de95c8ff007424 */ /* 0x000fc400078e00ff */
[----:B------:R-:W-:Y:S01]  /*0150*/  IMAD.MOV.U32 R4, RZ, RZ, 0x3a189d56 ;  /* 0x3a189d56ff047424 */ /* 0x000fe200078e00ff */
[----:B------:R1:W-:Y:S01]  /*0160*/  STL.64 [R1+0x10], R10 ;  /* 0x0000100a01007387 */ /* 0x0003e20000100a00 */
[----:B------:R-:W-:Y:S01]  /*0170*/  IMAD.MOV.U32 R3, RZ, RZ, 0x2fdb07cc ;  /* 0x2fdb07ccff037424 */ /* 0x000fe200078e00ff */
[----:B------:R-:W-:Y:S06]  /*0180*/  @!P0 BRA `(.L_x_24) ;  /* 0x0000002400548947 */ /* 0x000fec0003800000 */
[----:B------:R-:W-:Y:S02]  /*0190*/  IMAD.MOV.U32 R14, RZ, RZ, R2 ;  /* 0x000000ffff0e7224 */ /* 0x000fe400078e0002 */
[----:B-1----:R-:W-:Y:S02]  /*01a0*/  IMAD.MOV.U32 R10, RZ, RZ, RZ ;  /* 0x000000ffff0a7224 */ /* 0x002fe400078e00ff */
[----:B------:R-:W-:Y:S02]  /*01b0*/  IMAD.MOV.U32 R0, RZ, RZ, 0x36de95c8 ;  /* 0x36de95c8ff007424 */ /* 0x000fe400078e00ff */
[----:B------:R-:W-:Y:S02]  /*01c0*/  IMAD.MOV.U32 R7, RZ, RZ, R12 ;  /* 0x000000ffff077224 */ /* 0x000fe400078e000c */
[----:B------:R-:W-:Y:S02]  /*01d0*/  IMAD.MOV.U32 R4, RZ, RZ, 0x3a189d56 ;  /* 0x3a189d56ff047424 */ /* 0x000fe400078e00ff */
[----:B------:R-:W-:-:S07]  /*01e0*/  IMAD.MOV.U32 R3, RZ, RZ, 0x2fdb07cc ;  /* 0x2fdb07ccff037424 */ /* 0x000fce00078e00ff */
.L_x_33:
[----:B-1----:R-:W-:Y:S01]  /*01f0*/  LOP3.LUT R2, R7, 0x3, RZ, 0xc0, !PT ;  /* 0x0000000307027812 */ /* 0x002fe200078ec0ff */
[----:B------:R-:W-:Y:S03]  /*0200*/  BSSY.RECONVERGENT B1, `(.L_x_25) ;  /* 0x0000247000017945 */ /* 0x000fe60003800200 */
[----:B------:R-:W-:-:S04]  /*0210*/  ISETP.NE.U32.AND P0, PT, R2, RZ, PT ;  /* 0x000000ff0200720c */ /* 0x000fc80003f05070 */
[----:B------:R-:W-:-:S13]  /*0220*/  ISETP.NE.AND.EX P0, PT, RZ, RZ, PT, P0 ;  /* 0x000000ffff00720c */ /* 0x000fda0003f05300 */
[----:B------:R-:W-:Y:S05]  /*0230*/  @!P0 BRA `(.L_x_26) ;  /* 0x00000024000c8947 */ /* 0x000fea0003800000 */
[----:B------:R-:W1:Y:S01]  /*0240*/  LDC.64 R8, c[0x4][RZ] ;  /* 0x01000000ff087b82 */ /* 0x000e620000000a00 */
[----:B------:R-:W-:Y:S01]  /*0250*/  IMAD.MOV.U32 R0, RZ, RZ, RZ ;  /* 0x000000ffff007224 */ /* 0x000fe200078e00ff */
[----:B------:R-:W-:Y:S01]  /*0260*/  CS2R R2, SRZ ;  /* 0x0000000000027805 */ /* 0x000fe2000001ff00 */
[----:B------:R-:W-:Y:S01]  /*0270*/  IMAD.MOV.U32 R6, RZ, RZ, RZ ;  /* 0x000000ffff067224 */ /* 0x000fe200078e00ff */
[----:B------:R-:W-:Y:S01]  /*0280*/  CS2R R4, SRZ ;  /* 0x0000000000047805 */ /* 0x000fe2000001ff00 */
[----:B-1----:R-:W-:-:S07]  /*0290*/  IMAD.WIDE.U32 R8, R10, 0xc80, R8 ;  /* 0x00000c800a087825 */ /* 0x002fce00078e0008 */
.L_x_28:
[----:B------:R-:W-:-:S06]  /*02a0*/  IMAD R11, R6, 0x4, R1 ;  /* 0x00000004060b7824 */ /* 0x000fcc00078e0201 */
[----:B------:R-:W5:Y:S01]  /*02b0*/  LDL R11, [R11+0x4] ;  /* 0x000004000b0b7983 */ /* 0x000f620000100800 */
[----:B------:R-:W-:-:S05]  /*02c0*/  UMOV UR4, URZ ;  /* 0x000000ff00047c82 */ /* 0x000fca0008000000 */
.L_x_27:
[----:B-----5:R-:W-:Y:S01]  /*02d0*/  SHF.R.U32.HI R21, RZ, UR4, R11 ;  /* 0x00000004ff157c19 */ /* 0x020fe2000801160b */
[----:B------:R-:W-:-:S03]  /*02e0*/  IMAD.SHL.U32 R13, R6, 0x20, RZ ;  /* 0x00000020060d7824 */ /* 0x000fc600078e00ff */
[----:B------:R-:W-:Y:S01]  /*02f0*/  LOP3.LUT R15, R21, 0x1, RZ, 0xc0, !PT ;  /* 0x00000001150f7812 */ /* 0x000fe200078ec0ff */
[----:B------:R-:W-:-:S03]  /*0300*/  VIADD R13, R13, UR4 ;  /* 0x000000040d0d7c36 */ /* 0x000fc60008000000 */
[----:B------:R-:W-:Y:S01]  /*0310*/  ISETP.NE.U32.AND P0, PT, R15, 0x1, PT ;  /* 0x000000010f00780c */ /* 0x000fe20003f05070 */
[----:B------:R-:W-:-:S03]  /*0320*/  IMAD R13, R13, 0x5, RZ ;  /* 0x000000050d0d7824 */ /* 0x000fc600078e02ff */
[----:B------:R-:W-:Y:S01]  /*0330*/  R2P PR, R21, 0x7e ;  /* 0x0000007e15007804 */ /* 0x000fe20000000000 */
[----:B------:R-:W-:-:S08]  /*0340*/  IMAD.WIDE.U32 R16, R13, 0x4, R8 ;  /* 0x000000040d107825 */ /* 0x000fd000078e0008 */
[----:B0-----:R-:W2:Y:S04]  /*0350*/  @!P0 LDG.E R13, desc[UR6][R16.64] ;  /* 0x00000006100d8981 */ /* 0x001ea8000c1e1900 */
[----:B------:R-:W3:Y:S04]  /*0360*/  @P1 LDG.E R15, desc[UR6][R16.64+0x14] ;  /* 0x00001406100f1981 */ /* 0x000ee8000c1e1900 */
[----:B------:R-:W4:Y:S04]  /*0370*/  @P2 LDG.E R19, desc[UR6][R16.64+0x28] ;  /* 0x0000280610132981 */ /* 0x000f28000c1e1900 */
[----:B------:R-:W4:Y:S04]  /*0380*/  @P3 LDG.E R23, desc[UR6][R16.64+0x3c] ;  /* 0x00003c0610173981 */ /* 0x000f28000c1e1900 */
[----:B------:R-:W4:Y:S04]  /*0390*/  @!P0 LDG.E R18, desc[UR6][R16.64+0x8] ;  /* 0x0000080610128981 */ /* 0x000f28000c1e1900 */
[----:B------:R-:W4:Y:S04]  /*03a0*/  @P4 LDG.E R25, desc[UR6][R16.64+0x50] ;  /* 0x0000500610194981 */ /* 0x000f28000c1e1900 */
[----:B------:R-:W4:Y:S04]  /*03b0*/  @!P0 LDG.E R20, desc[UR6][R16.64+0x10] ;  /* 0x0000100610148981 */ /* 0x000f28000c1e1900 */
[----:B------:R-:W4:Y:S04]  /*03c0*/  @P1 LDG.E R22, desc[UR6][R16.64+0x1c] ;  /* 0x00001c0610161981 */ /* 0x000f28000c1e1900 */
[----:B------:R-:W4:Y:S04]  /*03d0*/  @P1 LDG.E R24, desc[UR6][R16.64+0x24] ;  /* 0x0000240610181981 */ /* 0x000f28000c1e1900 */
[----:B------:R-:W4:Y:S01]  /*03e0*/  @P6 LDG.E R27, desc[UR6][R16.64+0x78] ;  /* 0x00007806101b6981 */ /* 0x000f22000c1e1900 */
[----:B--2---:R-:W-:-:S03]  /*03f0*/  @!P0 LOP3.LUT R0, R0, R13, RZ, 0x3c, !PT ;  /* 0x0000000d00008212 */ /* 0x004fc600078e3cff */
[----:B------:R-:W2:Y:S01]  /*0400*/  @!P0 LDG.E R13, desc[UR6][R16.64+0x4] ;  /* 0x00000406100d8981 */ /* 0x000ea2000c1e1900 */
[----:B---3--:R-:W-:-:S03]  /*0410*/  @P1 LOP3.LUT R0, R0, R15, RZ, 0x3c, !PT ;  /* 0x0000000f00001212 */ /* 0x008fc600078e3cff */
[----:B------:R-:W3:Y:S01]  /*0420*/  @!P0 LDG.E R15, desc[UR6][R16.64+0xc] ;  /* 0x00000c06100f8981 */ /* 0x000ee2000c1e1900 */
[----:B----4-:R-:W-:-:S03]  /*0430*/  @P2 LOP3.LUT R0, R0, R19, RZ, 0x3c, !PT ;  /* 0x0000001300002212 */ /* 0x010fc600078e3cff */
[----:B------:R-:W4:Y:S01]  /*0440*/  @P1 LDG.E R19, desc[UR6][R16.64+0x18] ;  /* 0x0000180610131981 */ /* 0x000f22000c1e1900 */
[----:B------:R-:W-:-:S03]  /*0450*/  @P3 LOP3.LUT R0, R0, R23, RZ, 0x3c, !PT ;  /* 0x0000001700003212 */ /* 0x000fc600078e3cff */
[----:B------:R-:W4:Y:S01]  /*0460*/  @P5 LDG.E R23, desc[UR6][R16.64+0x64] ;  /* 0x0000640610175981 */ /* 0x000f22000c1e1900 */
[----:B------:R-:W-:-:S03]  /*0470*/  @!P0 LOP3.LUT R5, R5, R18, RZ, 0x3c, !PT ;  /* 0x0000001205058212 */ /* 0x000fc600078e3cff */
[----:B------:R-:W4:Y:S01]  /*0480*/  @P2 LDG.E R18, desc[UR6][R16.64+0x30] ;  /* 0x0000300610122981 */ /* 0x000f22000c1e1900 */
[----:B------:R-:W-:-:S03]  /*0490*/  @P4 LOP3.LUT R0, R0, R25, RZ, 0x3c, !PT ;  /* 0x0000001900004212 */ /* 0x000fc600078e3cff */
[----:B------:R-:W4:Y:S01]  /*04a0*/  @P3 LDG.E R25, desc[UR6][R16.64+0x48] ;  /* 0x0000480610193981 */ /* 0x000f22000c1e1900 */
[----:B------:R-:W-:-:S03]  /*04b0*/  @!P0 LOP3.LUT R3, R3, R20, RZ, 0x3c, !PT ;  /* 0x0000001403038212 */ /* 0x000fc600078e3cff */
[----:B------:R-:W4:Y:S01]  /*04c0*/  @P2 LDG.E R20, desc[UR6][R16.64+0x38] ;  /* 0x0000380610142981 */ /* 0x000f22000c1e1900 */
[----:B------:R-:W-:-:S03]  /*04d0*/  @P1 LOP3.LUT R5, R5, R22, RZ, 0x3c, !PT ;  /* 0x0000001605051212 */ /* 0x000fc600078e3cff */
[----:B------:R-:W4:Y:S01]  /*04e0*/  @P3 LDG.E R22, desc[UR6][R16.64+0x44] ;  /* 0x0000440610163981 */ /* 0x000f22000c1e1900 */
[----:B--2---:R-:W-:-:S03]  /*04f0*/  @!P0 LOP3.LUT R4, R4, R13, RZ, 0x3c, !PT ;  /* 0x0000000d04048212 */ /* 0x004fc600078e3cff */
[----:B------:R-:W2:Y:S01]  /*0500*/  @P1 LDG.E R13, desc[UR6][R16.64+0x20] ;  /* 0x00002006100d1981 */ /* 0x000ea2000c1e1900 */
[----:B---3--:R-:W-:-:S03]  /*0510*/  @!P0 LOP3.LUT R2, R2, R15, RZ, 0x3c, !PT ;  /* 0x0000000f02028212 */ /* 0x008fc600078e3cff */
[----:B------:R-:W3:Y:S01]  /*0520*/  @P2 LDG.E R15, desc[UR6][R16.64+0x2c] ;  /* 0x00002c06100f2981 */ /* 0x000ee2000c1e1900 */
[----:B----4-:R-:W-:-:S03]  /*0530*/  @P1 LOP3.LUT R4, R4, R19, RZ, 0x3c, !PT ;  /* 0x0000001304041212 */ /* 0x010fc600078e3cff */
[----:B------:R-:W4:Y:S01]  /*0540*/  @P2 LDG.E R19, desc[UR6][R16.64+0x34] ;  /* 0x0000340610132981 */ /* 0x000f22000c1e1900 */
[----:B------:R-:W-:-:S03]  /*0550*/  @P5 LOP3.LUT R0, R0, R23, RZ, 0x3c, !PT ;  /* 0x0000001700005212 */ /* 0x000fc600078e3cff */
[----:B------:R-:W4:Y:S01]  /*0560*/  @P3 LDG.E R23, desc[UR6][R16.64+0x40] ;  /* 0x0000400610173981 */ /* 0x000f22000c1e1900 */
[----:B------:R-:W-:Y:S02]  /*0570*/  @P1 LOP3.LUT R3, R3, R24, RZ, 0x3c, !PT ;  /* 0x0000001803031212 */ /* 0x000fe400078e3cff */
[----:B------:R-:W-:Y:S01]  /*0580*/  @P2 LOP3.LUT R5, R5, R18, RZ, 0x3c, !PT ;  /* 0x0000001205052212 */ /* 0x000fe200078e3cff */
[----:B------:R-:W4:Y:S04]  /*0590*/  @P5 LDG.E R24, desc[UR6][R16.64+0x6c] ;  /* 0x00006c0610185981 */ /* 0x000f28000c1e1900 */
[----:B------:R-:W4:Y:S01]  /*05a0*/  @P3 LDG.E R18, desc[UR6][R16.64+0x4c] ;  /* 0x00004c0610123981 */ /* 0x000f22000c1e1900 */
[----:B------:R-:W-:-:S03]  /*05b0*/  @P2 LOP3.LUT R3, R3, R20, RZ, 0x3c, !PT ;  /* 0x0000001403032212 */ /* 0x000fc600078e3cff */
[----:B------:R-:W4:Y:S01]  /*05c0*/  @P4 LDG.E R20, desc[UR6][R16.64+0x58] ;  /* 0x0000580610144981 */ /* 0x000f22000c1e1900 */
[----:B------:R-:W-:-:S03]  /*05d0*/  @P3 LOP3.LUT R5, R5, R22, RZ, 0x3c, !PT ;  /* 0x0000001605053212 */ /* 0x000fc600078e3cff */
[----:B------:R-:W4:Y:S01]  /*05e0*/  @P4 LDG.E R22, desc[UR6][R16.64+0x60] ;  /* 0x0000600610164981 */ /* 0x000f22000c1e1900 */
[----:B--2---:R-:W-:-:S03]  /*05f0*/  @P1 LOP3.LUT R2, R2, R13, RZ, 0x3c, !PT ;  /* 0x0000000d02021212 */ /* 0x004fc600078e3cff */
[----:B------:R-:W2:Y:S01]  /*0600*/  @P4 LDG.E R13, desc[UR6][R16.64+0x54] ;  /* 0x00005406100d4981 */ /* 0x000ea2000c1e1900 */
[----:B---3--:R-:W-:-:S03]  /*0610*/  @P2 LOP3.LUT R4, R4, R15, RZ, 0x3c, !PT ;  /* 0x0000000f04042212 */ /* 0x008fc600078e3cff */
[----:B------:R-:W3:Y:S01]  /*0620*/  @P4 LDG.E R15, desc[UR6][R16.64+0x5c] ;  /* 0x00005c06100f4981 */ /* 0x000ee2000c1e1900 */
[----:B----4-:R-:W-:-:S03]  /*0630*/  @P2 LOP3.LUT R2, R2, R19, RZ, 0x3c, !PT ;  /* 0x0000001302022212 */ /* 0x010fc600078e3cff */
[----:B------:R-:W4:Y:S01]  /*0640*/  @P5 LDG.E R19, desc[UR6][R16.64+0x68] ;  /* 0x0000680610135981 */ /* 0x000f22000c1e1900 */
[----:B------:R-:W-:-:S03]  /*0650*/  @P3 LOP3.LUT R4, R4, R23, RZ, 0x3c, !PT ;  /* 0x0000001704043212 */ /* 0x000fc600078e3cff */
[----:B------:R-:W4:Y:S01]  /*0660*/  @P5 LDG.E R23, desc[UR6][R16.64+0x70] ;  /* 0x0000700610175981 */ /* 0x000f22000c1e1900 */
[----:B------:R-:W-:Y:S02]  /*0670*/  LOP3.LUT P0, RZ, R21, 0x80, RZ, 0xc0, !PT ;  /* 0x0000008015ff7812 */ /* 0x000fe4000780c0ff */
[----:B------:R-:W-:Y:S02]  /*0680*/  @P3 LOP3.LUT R2, R2, R25, RZ, 0x3c, !PT ;  /* 0x0000001902023212 */ /* 0x000fe400078e3cff */
[----:B------:R-:W-:Y:S02]  /*0690*/  @P3 LOP3.LUT R3, R3, R18, RZ, 0x3c, !PT ;  /* 0x0000001203033212 */ /* 0x000fe400078e3cff */
[----:B------:R-:W4:Y:S01]  /*06a0*/  @P5 LDG.E R18, desc[UR6][R16.64+0x74] ;  /* 0x0000740610125981 */ /* 0x000f22000c1e1900 */
[----:B------:R-:W-:-:S03]  /*06b0*/  @P4 LOP3.LUT R5, R5, R20, RZ, 0x3c, !PT ;  /* 0x0000001405054212 */ /* 0x000fc600078e3cff */
[----:B------:R-:W4:Y:S01]  /*06c0*/  @P6 LDG.E R20, desc[UR6][R16.64+0x80] ;  /* 0x0000800610146981 */ /* 0x000f22000c1e1900 */
[----:B------:R-:W-:-:S03]  /*06d0*/  @P4 LOP3.LUT R3, R3, R22, RZ, 0x3c, !PT ;  /* 0x0000001603034212 */ /* 0x000fc600078e3cff */
[----:B------:R-:W4:Y:S01]  /*06e0*/  @P6 LDG.E R22, desc[UR6][R16.64+0x88] ;  /* 0x0000880610166981 */ /* 0x000f22000c1e1900 */
[----:B------:R-:W-:-:S03]  /*06f0*/  @P5 LOP3.LUT R5, R5, R24, RZ, 0x3c, !PT ;  /* 0x0000001805055212 */ /* 0x000fc600078e3cff */
[----:B------:R-:W4:Y:S04]  /*0700*/  @P0 LDG.E R25, desc[UR6][R16.64+0x8c] ;  /* 0x00008c0610190981 */ /* 0x000f28000c1e1900 */
[----:B------:R-:W4:Y:S04]  /*0710*/  @P0 LDG.E R24, desc[UR6][R16.64+0x94] ;  /* 0x0000940610180981 */ /* 0x000f28000c1e1900 */
        /* <DEDUP_REMOVED lines=9> */
[----:B------:R-:W-:Y:S02]  /*07b0*/  @P6 LOP3.LUT R0, R0, R27, RZ, 0x3c, !PT ;  /* 0x0000001b00006212 */ /* 0x000fe400078e3cff */
[----:B------:R-:W-:Y:S02]  /*07c0*/  @P5 LOP3.LUT R3, R3, R18, RZ, 0x3c, !PT ;  /* 0x0000001203035212 */ /* 0x000fe400078e3cff */
[----:B------:R-:W-:Y:S02]  /*07d0*/  @P6 LOP3.LUT R5, R5, R20, RZ, 0x3c, !PT ;  /* 0x0000001405056212 */ /* 0x000fe400078e3cff */
[----:B------:R-:W-:Y:S02]  /*07e0*/  @P6 LOP3.LUT R3, R3, R22, RZ, 0x3c, !PT ;  /* 0x0000001603036212 */ /* 0x000fe400078e3cff */
[----:B------:R-:W-:Y:S02]  /*07f0*/  @P0 LOP3.LUT R0, R0, R25, RZ, 0x3c, !PT ;  /* 0x0000001900000212 */ /* 0x000fe400078e3cff */
[----:B------:R-:W-:-:S02]  /*0800*/  @P0 LOP3.LUT R5, R5, R24, RZ, 0x3c, !PT ;  /* 0x0000001805050212 */ /* 0x000fc400078e3cff */
[----:B------:R-:W-:Y:S02]  /*0810*/  @P0 LOP3.LUT R3, R3, R26, RZ, 0x3c, !PT ;  /* 0x0000001a03030212 */ /* 0x000fe400078e3cff */
[----:B--2---:R-:W-:Y:S02]  /*0820*/  @P6 LOP3.LUT R4, R4, R13, RZ, 0x3c, !PT ;  /* 0x0000000d04046212 */ /* 0x004fe400078e3cff */
[----:B---3--:R-:W-:Y:S02]  /*0830*/  @P6 LOP3.LUT R2, R2, R15, RZ, 0x3c, !PT ;  /* 0x0000000f02026212 */ /* 0x008fe400078e3cff */
[----:B----4-:R-:W-:Y:S02]  /*0840*/  @P0 LOP3.LUT R4, R4, R19, RZ, 0x3c, !PT ;  /* 0x0000001304040212 */ /* 0x010fe400078e3cff */
[----:B------:R-:W-:Y:S02]  /*0850*/  @P0 LOP3.LUT R2, R2, R23, RZ, 0x3c, !PT ;  /* 0x0000001702020212 */ /* 0x000fe400078e3cff */
[----:B------:R-:W-:-:S13]  /*0860*/  R2P PR, R21.B1, 0x7f ;  /* 0x0000007f15007804 */ /* 0x000fda0000001000 */
[----:B------:R-:W2:Y:S04]  /*0870*/  @P0 LDG.E R20, desc[UR6][R16.64+0xb0] ;  /* 0x0000b00610140981 */ /* 0x000ea8000c1e1900 */
[----:B------:R-:W3:Y:S04]  /*0880*/  @P0 LDG.E R19, desc[UR6][R16.64+0xa0] ;  /* 0x0000a00610130981 */ /* 0x000ee8000c1e1900 */
[----:B------:R-:W4:Y:S04]  /*0890*/  @P0 LDG.E R23, desc[UR6][R16.64+0xa4] ;  /* 0x0000a40610170981 */ /* 0x000f28000c1e1900 */
        /* <DEDUP_REMOVED lines=18> */
[----:B------:R-:W-:Y:S01]  /*09c0*/  LOP3.LUT P0, RZ, R21, 0x8000, RZ, 0xc0, !PT ;  /* 0x0000800015ff7812 */ /* 0x000fe2000780c0ff */
[----:B------:R-:W4:Y:S04]  /*09d0*/  @P2 LDG.E R25, desc[UR6][R16.64+0xcc] ;  /* 0x0000cc0610192981 */ /* 0x000f28000c1e1900 */
[----:B------:R-:W4:Y:S01]  /*09e0*/  @P1 LDG.E R21, desc[UR6][R16.64+0xb8] ;  /* 0x0000b80610151981 */ /* 0x000f22000c1e1900 */
[----:B------:R-:W-:-:S03]  /*09f0*/  @P1 LOP3.LUT R0, R0, R27, RZ, 0x3c, !PT ;  /* 0x0000001b00001212 */ /* 0x000fc600078e3cff */
[----:B------:R-:W4:Y:S01]  /*0a00*/  @P6 LDG.E R27, desc[UR6][R16.64+0x118] ;  /* 0x00011806101b6981 */ /* 0x000f22000c1e1900 */
[----:B------:R-:W-:-:S03]  /*0a10*/  @P2 LOP3.LUT R0, R0, R29, RZ, 0x3c, !PT ;  /* 0x0000001d00002212 */ /* 0x000fc600078e3cff */
[----:B------:R-:W4:Y:S01]  /*0a20*/  @P0 LDG.E R28, desc[UR6][R16.64+0x13c] ;  /* 0x00013c06101c0981 */ /* 0x000f22000c1e1900 */
[----:B------:R-:W-:-:S03]  /*0a30*/  @P3 LOP3.LUT R0, R0, R15, RZ, 0x3c, !PT ;  /* 0x0000000f00003212 */ /* 0x000fc600078e3cff */
[----:B------:R-:W4:Y:S01]  /*0a40*/  @P2 LDG.E R15, desc[UR6][R16.64+0xd4] ;  /* 0x0000d406100f2981 */ /* 0x000f22000c1e1900 */
[----:B------:R-:W-:Y:S02]  /*0a50*/  @P4 LOP3.LUT R0, R0, R13, RZ, 0x3c, !PT ;  /* 0x0000000d00004212 */ /* 0x000fe400078e3cff */
[----:B------:R-:W-:Y:S01]  /*0a60*/  @P1 LOP3.LUT R3, R3, R22, RZ, 0x3c, !PT ;  /* 0x0000001603031212 */ /* 0x000fe200078e3cff */
[----:B------:R-:W4:Y:S04]  /*0a70*/  @P5 LDG.E R13, desc[UR6][R16.64+0x108] ;  /* 0x00010806100d5981 */ /* 0x000f28000c1e1900 */
[----:B------:R-:W4:Y:S01]  /*0a80*/  @P3 LDG.E R22, desc[UR6][R16.64+0xe4] ;  /* 0x0000e40610163981 */ /* 0x000f22000c1e1900 */
[----:B--2---:R-:W-:-:S03]  /*0a90*/  @P1 LOP3.LUT R5, R5, R20, RZ, 0x3c, !PT ;  /* 0x0000001405051212 */ /* 0x004fc600078e3cff */
[----:B------:R-:W2:Y:S01]  /*0aa0*/  @P4 LDG.E R20, desc[UR6][R16.64+0x100] ;  /* 0x0001000610144981 */ /* 0x000ea2000c1e1900 */
[----:B---3--:R-:W-:Y:S02]  /*0ab0*/  @P5 LOP3.LUT R0, R0, R19, RZ, 0x3c, !PT ;  /* 0x0000001300005212 */ /* 0x008fe400078e3cff */
[----:B------:R-:W-:Y:S01]  /*0ac0*/  @P2 LOP3.LUT R5, R5, R24, RZ, 0x3c, !PT ;  /* 0x0000001805052212 */ /* 0x000fe200078e3cff */
[----:B------:R-:W3:Y:S01]  /*0ad0*/  @P3 LDG.E R19, desc[UR6][R16.64+0xe0] ;  /* 0x0000e00610133981 */ /* 0x000ee2000c1e1900 */
[----:B----4-:R-:W-:-:S03]  /*0ae0*/  @P1 LOP3.LUT R2, R2, R23, RZ, 0x3c, !PT ;  /* 0x0000001702021212 */ /* 0x010fc600078e3cff */
[----:B------:R-:W4:Y:S04]  /*0af0*/  @P3 LDG.E R24, desc[UR6][R16.64+0xec] ;  /* 0x0000ec0610183981 */ /* 0x000f28000c1e1900 */
[----:B------:R-:W2:Y:S01]  /*0b00*/  @P4 LDG.E R23, desc[UR6][R16.64+0xf4] ;  /* 0x0000f40610174981 */ /* 0x000ea2000c1e1900 */
[----:B------:R-:W-:-:S03]  /*0b10*/  @P1 LOP3.LUT R4, R4, R21, RZ, 0x3c, !PT ;  /* 0x0000001504041212 */ /* 0x000fc600078e3cff */
[----:B------:R-:W2:Y:S01]  /*0b20*/  @P3 LDG.E R21, desc[UR6][R16.64+0xe8] ;  /* 0x0000e80610153981 */ /* 0x000ea2000c1e1900 */
[----:B------:R-:W-:Y:S02]  /*0b30*/  @P2 LOP3.LUT R3, R3, R18, RZ, 0x3c, !PT ;  /* 0x0000001203032212 */ /* 0x000fe400078e3cff */
[----:B------:R-:W-:Y:S01]  /*0b40*/  @P2 LOP3.LUT R4, R4, R25, RZ, 0x3c, !PT ;  /* 0x0000001904042212 */ /* 0x000fe200078e3cff */
[----:B------:R-:W2:Y:S04]  /*0b50*/  @P5 LDG.E R18, desc[UR6][R16.64+0x10c] ;  /* 0x00010c0610125981 */ /* 0x000ea8000c1e1900 */
[----:B------:R-:W2:Y:S01]  /*0b60*/  @P4 LDG.E R25, desc[UR6][R16.64+0xfc] ;  /* 0x0000fc0610194981 */ /* 0x000ea2000c1e1900 */
[----:B------:R-:W-:-:S03]  /*0b70*/  @P2 LOP3.LUT R2, R2, R15, RZ, 0x3c, !PT ;  /* 0x0000000f02022212 */ /* 0x000fc600078e3cff */
[----:B------:R-:W2:Y:S01]  /*0b80*/  @P5 LDG.E R15, desc[UR6][R16.64+0x110] ;  /* 0x00011006100f5981 */ /* 0x000ea2000c1e1900 */
[----:B------:R-:W-:-:S03]  /*0b90*/  @P3 LOP3.LUT R5, R5, R22, RZ, 0x3c, !PT ;  /* 0x0000001605053212 */ /* 0x000fc600078e3cff */
[----:B------:R-:W2:Y:S01]  /*0ba0*/  @P5 LDG.E R22, desc[UR6][R16.64+0x114] ;  /* 0x0001140610165981 */ /* 0x000ea2000c1e1900 */
[----:B------:R-:W-:Y:S02]  /*0bb0*/  @P6 LOP3.LUT R0, R0, R27, RZ, 0x3c, !PT ;  /* 0x0000001b00006212 */ /* 0x000fe400078e3cff */
[----:B------:R-:W-:Y:S01]  /*0bc0*/  @P4 LOP3.LUT R5, R5, R26, RZ, 0x3c, !PT ;  /* 0x0000001a05054212 */ /* 0x000fe200078e3cff */
[----:B------:R-:W2:Y:S04]  /*0bd0*/  @P0 LDG.E R27, desc[UR6][R16.64+0x12c] ;  /* 0x00012c06101b0981 */ /* 0x000ea8000c1e1900 */
[----:B------:R-:W2:Y:S01]  /*0be0*/  @P0 LDG.E R26, desc[UR6][R16.64+0x134] ;  /* 0x00013406101a0981 */ /* 0x000ea2000c1e1900 */
[----:B---3--:R-:W-:-:S03]  /*0bf0*/  @P3 LOP3.LUT R4, R4, R19, RZ, 0x3c, !PT ;  /* 0x0000001304043212 */ /* 0x008fc600078e3cff */
[----:B------:R-:W3:Y:S01]  /*0c00*/  @P6 LDG.E R19, desc[UR6][R16.64+0x11c] ;  /* 0x00011c0610136981 */ /* 0x000ee2000c1e1900 */
[----:B----4-:R-:W-:-:S03]  /*0c10*/  @P3 LOP3.LUT R3, R3, R24, RZ, 0x3c, !PT ;  /* 0x0000001803033212 */ /* 0x010fc600078e3cff */
[----:B------:R-:W4:Y:S01]  /*0c20*/  @P6 LDG.E R24, desc[UR6][R16.64+0x128] ;  /* 0x0001280610186981 */ /* 0x000f22000c1e1900 */
[----:B--2---:R-:W-:Y:S02]  /*0c30*/  @P4 LOP3.LUT R4, R4, R23, RZ, 0x3c, !PT ;  /* 0x0000001704044212 */ /* 0x004fe400078e3cff */
[----:B------:R-:W-:Y:S01]  /*0c40*/  @P4 LOP3.LUT R3, R3, R20, RZ, 0x3c, !PT ;  /* 0x0000001403034212 */ /* 0x000fe200078e3cff */
[----:B------:R-:W2:Y:S01]  /*0c50*/  @P0 LDG.E R23, desc[UR6][R16.64+0x138] ;  /* 0x0001380610170981 */ /* 0x000ea2000c1e1900 */
[----:B------:R-:W-:-:S03]  /*0c60*/  @P5 LOP3.LUT R4, R4, R13, RZ, 0x3c, !PT ;  /* 0x0000000d04045212 */ /* 0x000fc600078e3cff */
[----:B------:R-:W2:Y:S01]  /*0c70*/  @P6 LDG.E R20, desc[UR6][R16.64+0x120] ;  /* 0x0001200610146981 */ /* 0x000ea2000c1e1900 */
[----:B------:R-:W-:-:S03]  /*0c80*/  @P3 LOP3.LUT R2, R2, R21, RZ, 0x3c, !PT ;  /* 0x0000001502023212 */ /* 0x000fc600078e3cff */
[----:B------:R-:W2:Y:S04]  /*0c90*/  @P6 LDG.E R21, desc[UR6][R16.64+0x124] ;  /* 0x0001240610156981 */ /* 0x000ea8000c1e1900 */
[----:B------:R-:W2:Y:S01]  /*0ca0*/  @P0 LDG.E R13, desc[UR6][R16.64+0x130] ;  /* 0x00013006100d0981 */ /* 0x000ea2000c1e1900 */
[----:B------:R-:W-:Y:S01]  /*0cb0*/  UIADD3 UR4, UPT, UPT, UR4, 0x10, URZ ;  /* 0x0000001004047890 */ /* 0x000fe2000fffe0ff */
[----:B------:R-:W-:-:S03]  /*0cc0*/  @P4 LOP3.LUT R2, R2, R25, RZ, 0x3c, !PT ;  /* 0x0000001902024212 */ /* 0x000fc600078e3cff */
[----:B------:R-:W-:Y:S01]  /*0cd0*/  UISETP.NE.AND UP0, UPT, UR4, 0x20, UPT ;  /* 0x000000200400788c */ /* 0x000fe2000bf05270 */
[----:B------:R-:W-:Y:S02]  /*0ce0*/  @P5 LOP3.LUT R5, R5, R18, RZ, 0x3c, !PT ;  /* 0x0000001205055212 */ /* 0x000fe400078e3cff */
[----:B------:R-:W-:Y:S02]  /*0cf0*/  @P5 LOP3.LUT R2, R2, R15, RZ, 0x3c, !PT ;  /* 0x0000000f02025212 */ /* 0x000fe400078e3cff */
[----:B------:R-:W-:Y:S02]  /*0d00*/  @P5 LOP3.LUT R3, R3, R22, RZ, 0x3c, !PT ;  /* 0x0000001603035212 */ /* 0x000fe400078e3cff */
[----:B------:R-:W-:Y:S02]  /*0d10*/  @P0 LOP3.LUT R0, R0, R27, RZ, 0x3c, !PT ;  /* 0x0000001b00000212 */ /* 0x000fe400078e3cff */
[----:B---3--:R-:W-:Y:S02]  /*0d20*/  @P6 LOP3.LUT R4, R4, R19, RZ, 0x3c, !PT ;  /* 0x0000001304046212 */ /* 0x008fe400078e3cff */
[----:B----4-:R-:W-:-:S04]  /*0d30*/  @P6 LOP3.LUT R3, R3, R24, RZ, 0x3c, !PT ;  /* 0x0000001803036212 */ /* 0x010fc800078e3cff */
[----:B------:R-:W-:Y:S02]  /*0d40*/  @P0 LOP3.LUT R3, R3, R28, RZ, 0x3c, !PT ;  /* 0x0000001c03030212 */ /* 0x000fe400078e3cff */
[----:B--2---:R-:W-:Y:S02]  /*0d50*/  @P6 LOP3.LUT R5, R5, R20, RZ, 0x3c, !PT ;  /* 0x0000001405056212 */ /* 0x004fe400078e3cff */
[----:B------:R-:W-:Y:S02]  /*0d60*/  @P6 LOP3.LUT R2, R2, R21, RZ, 0x3c, !PT ;  /* 0x0000001502026212 */ /* 0x000fe400078e3cff */
[----:B------:R-:W-:Y:S02]  /*0d70*/  @P0 LOP3.LUT R5, R5, R26, RZ, 0x3c, !PT ;  /* 0x0000001a05050212 */ /* 0x000fe400078e3cff */
[----:B------:R-:W-:Y:S02]  /*0d80*/  @P0 LOP3.LUT R4, R4, R13, RZ, 0x3c, !PT ;  /* 0x0000000d04040212 */ /* 0x000fe400078e3cff */
[----:B------:R-:W-:Y:S01]  /*0d90*/  @P0 LOP3.LUT R2, R2, R23, RZ, 0x3c, !PT ;  /* 0x0000001702020212 */ /* 0x000fe200078e3cff */
[----:B------:R-:W-:Y:S06]  /*0da0*/  BRA.U UP0, `(.L_x_27) ;  /* 0xfffffff500487547 */ /* 0x000fec000b83ffff */
[----:B------:R-:W-:-:S05]  /*0db0*/  VIADD R6, R6, 0x1 ;  /* 0x0000000106067836 */ /* 0x000fca0000000000 */
[----:B------:R-:W-:-:S13]  /*0dc0*/  ISETP.NE.AND P0, PT, R6, 0x5, PT ;  /* 0x000000050600780c */ /* 0x000fda0003f05270 */
[----:B------:R-:W-:Y:S05]  /*0dd0*/  @P0 BRA `(.L_x_28) ;  /* 0xfffffff400300947 */ /* 0x000fea000383ffff */
[----:B------:R-:W-:Y:S01]  /*0de0*/  LOP3.LUT R6, R7, 0x3, RZ, 0xc0, !PT ;  /* 0x0000000307067812 */ /* 0x000fe200078ec0ff */
[----:B------:R1:W-:Y:S03]  /*0df0*/  STL.64 [R1+0x8], R4 ;  /* 0x0000080401007387 */ /* 0x0003e60000100a00 */
[----:B------:R-:W-:Y:S01]  /*0e00*/  ISETP.NE.U32.AND P0, PT, R6, 0x1, PT ;  /* 0x000000010600780c */ /* 0x000fe20003f05070 */
[----:B------:R1:W-:Y:S03]  /*0e10*/  STL.64 [R1+0x10], R2 ;  /* 0x0000100201007387 */ /* 0x0003e60000100a00 */
[----:B------:R-:W-:Y:S01]  /*0e20*/  ISETP.NE.AND.EX P0, PT, RZ, RZ, PT, P0 ;  /* 0x000000ffff00720c */ /* 0x000fe20003f05300 */
[----:B------:R1:W-:-:S12]  /*0e30*/  STL [R1+0x4], R0 ;  /* 0x0000040001007387 */ /* 0x0003d80000100800 */
[----:B-1----:R-:W-:Y:S05]  /*0e40*/  @!P0 BRA `(.L_x_26) ;  /* 0x0000001800088947 */ /* 0x002fea0003800000 */
[----:B------:R-:W-:Y:S01]  /*0e50*/  UMOV UR4, URZ ;  /* 0x000000ff00047c82 */ /* 0x000fe20008000000 */
[----:B------:R-:W-:Y:S01]  /*0e60*/  UMOV UR5, URZ ;  /* 0x000000ff00057c82 */ /* 0x000fe20008000000 */
[----:B------:R-:W-:Y:S02]  /*0e70*/  IMAD.MOV.U32 R0, RZ, RZ, RZ ;  /* 0x000000ffff007224 */ /* 0x000fe400078e00ff */
[----:B------:R-:W-:Y:S02]  /*0e80*/  IMAD.MOV.U32 R6, RZ, RZ, RZ ;  /* 0x000000ffff067224 */ /* 0x000fe400078e00ff */
[----:B------:R-:W-:Y:S02]  /*0e90*/  IMAD.MOV.U32 R2, RZ, RZ, RZ ;  /* 0x000000ffff027224 */ /* 0x000fe400078e00ff */
[----:B------:R-:W-:Y:S02]  /*0ea0*/  IMAD.MOV.U32 R5, RZ, RZ, RZ ;  /* 0x000000ffff057224 */ /* 0x000fe400078e00ff */
[----:B------:R-:W-:-:S02]  /*0eb0*/  IMAD.U32 R3, RZ, RZ, UR4 ;  /* 0x00000004ff037e24 */ /* 0x000fc4000f8e00ff */
[----:B------:R-:W-:-:S07]  /*0ec0*/  IMAD.U32 R4, RZ, RZ, UR5 ;  /* 0x00000005ff047e24 */ /* 0x000fce000f8e00ff */
.L_x_30:
[----:B------:R-:W-:-:S06]  /*0ed0*/  IMAD R11, R6, 0x4, R1 ;  /* 0x00000004060b7824 */ /* 0x000fcc00078e0201 */
[----:B------:R-:W5:Y:S01]  /*0ee0*/  LDL R11, [R11+0x4] ;  /* 0x000004000b0b7983 */ /* 0x000f620000100800 */
[----:B------:R-:W-:-:S05]  /*0ef0*/  UMOV UR4, URZ ;  /* 0x000000ff00047c82 */ /* 0x000fca0008000000 */
.L_x_29:
        /* <DEDUP_REMOVED lines=8> */
[----:B------:R-:W2:Y:S04]  /*0f80*/  @!P0 LDG.E R13, desc[UR6][R16.64] ;  /* 0x00000006100d8981 */ /* 0x000ea8000c1e1900 */
        /* <DEDUP_REMOVED lines=169> */
[----:B------:R1:W-:Y:S03]  /*1a20*/  STL [R1+0x4], R0 ;  /* 0x0000040001007387 */ /* 0x0003e60000100800 */
[----:B------:R-:W-:Y:S01]  /*1a30*/  ISETP.NE.U32.AND P0, PT, R6, 0x3, PT ;  /* 0x000000030600780c */ /* 0x000fe20003f05070 */
[----:B------:R1:W-:Y:S03]  /*1a40*/  STL.64 [R1+0x8], R4 ;  /* 0x0000080401007387 */ /* 0x0003e60000100a00 */
[----:B------:R-:W-:Y:S01]  /*1a50*/  ISETP.NE.AND.EX P0, PT, RZ, RZ, PT, P0 ;  /* 0x000000ffff00720c */ /* 0x000fe20003f05300 */
[----:B------:R1:W-:-:S12]  /*1a60*/  STL.64 [R1+0x10], R2 ;  /* 0x0000100201007387 */ /* 0x0003d80000100a00 */
[----:B-1----:R-:W-:Y:S05]  /*1a70*/  @P0 BRA `(.L_x_26) ;  /* 0x0000000800fc0947 */ /* 0x002fea0003800000 */
        /* <DEDUP_REMOVED lines=8> */
.L_x_32:
[----:B------:R-:W-:-:S06]  /*1b00*/  IMAD R11, R6, 0x4, R1 ;  /* 0x00000004060b7824 */ /* 0x000fcc00078e0201 */
[----:B------:R-:W5:Y:S01]  /*1b10*/  LDL R11, [R11+0x4] ;  /* 0x000004000b0b7983 */ /* 0x000f620000100800 */
[----:B------:R-:W-:-:S05]  /*1b20*/  UMOV UR4, URZ ;  /* 0x000000ff00047c82 */ /* 0x000fca0008000000 */
.L_x_31:
        /* <DEDUP_REMOVED lines=177> */
[----:B------:R1:W-:Y:S04]  /*2640*/  STL [R1+0x4], R0 ;  /* 0x0000040001007387 */ /* 0x0003e80000100800 */
[----:B------:R1:W-:Y:S04]  /*2650*/  STL.64 [R1+0x8], R4 ;  /* 0x0000080401007387 */ /* 0x0003e80000100a00 */
[----:B------:R1:W-:Y:S02]  /*2660*/  STL.64 [R1+0x10], R2 ;  /* 0x0000100201007387 */ /* 0x0003e40000100a00 */
.L_x_26:
[----:B0-----:R-:W-:Y:S05]  /*2670*/  BSYNC.RECONVERGENT B1 ;  /* 0x0000000000017941 */ /* 0x001fea0003800200 */
.L_x_25:
[C---:B------:R-:W-:Y:S01]  /*2680*/  ISETP.GT.U32.AND P0, PT, R7.reuse, 0x3, PT ;  /* 0x000000030700780c */ /* 0x040fe20003f04070 */
[----:B------:R-:W-:Y:S01]  /*2690*/  VIADD R10, R10, 0x1 ;  /* 0x000000010a0a7836 */ /* 0x000fe20000000000 */
[--C-:B------:R-:W-:Y:S02]  /*26a0*/  SHF.R.U64 R7, R7, 0x2, R14.reuse ;  /* 0x0000000207077819 */ /* 0x100fe4000000120e */
[----:B------:R-:W-:Y:S02]  /*26b0*/  ISETP.GT.U32.AND.EX P0, PT, R14, RZ, PT, P0 ;  /* 0x000000ff0e00720c */ /* 0x000fe40003f04100 */
[----:B------:R-:W-:-:S11]  /*26c0*/  SHF.R.U32.HI R14, RZ, 0x2, R14 ;  /* 0x00000002ff0e7819 */ /* 0x000fd6000001160e */
[----:B------:R-:W-:Y:S05]  /*26d0*/  @P0 BRA `(.L_x_33) ;  /* 0xffffffd800c40947 */ /* 0x000fea000383ffff */
.L_x_24:
[----:B0-----:R-:W-:Y:S05]  /*26e0*/  BSYNC.RECONVERGENT B0 ;  /* 0x0000000000007941 */ /* 0x001fea0003800200 */
.L_x_23:
[----:B-1----:R-:W-:Y:S01]  /*26f0*/  SHF.R.U32.HI R5, RZ, 0x2, R0 ;  /* 0x00000002ff057819 */ /* 0x002fe20000011600 */
[----:B------:R-:W-:Y:S01]  /*2700*/  IMAD.MOV.U32 R6, RZ, RZ, 0x0 ;  /* 0x00000000ff067424 */ /* 0x000fe200078e00ff */
[----:B------:R-:W-:Y:S01]  /*2710*/  SHF.R.U32.HI R7, RZ, 0x2, R4 ;  /* 0x00000002ff077819 */ /* 0x000fe20000011604 */
[----:B------:R-:W0:Y:S01]  /*2720*/  LDCU.64 UR8, c[0x0][0x380] ;  /* 0x00007000ff0877ac */ /* 0x000e220008000a00 */
[----:B------:R-:W-:Y:S01]  /*2730*/  LOP3.LUT R5, R5, R0, RZ, 0x3c, !PT ;  /* 0x0000000005057212 */ /* 0x000fe200078e3cff */
[----:B------:R-:W-:Y:S01]  /*2740*/  IMAD.SHL.U32 R0, R3, 0x10, RZ ;  /* 0x0000001003007824 */ /* 0x000fe200078e00ff */
[----:B------:R-:W-:Y:S01]  /*2750*/  LOP3.LUT R7, R7, R4, RZ, 0x3c, !PT ;  /* 0x0000000407077212 */ /* 0x000fe200078e3cff */
[----:B------:R-:W-:Y:S01]  /*2760*/  UMOV UR4, 0x9999999a ;  /* 0x9999999a00047882 */ /* 0x000fe20000000000 */
[----:B------:R-:W-:Y:S01]  /*2770*/  UMOV UR5, 0x3fb99999 ;  /* 0x3fb9999900057882 */ /* 0x000fe20000000000 */
[----:B------:R-:W-:-:S05]  /*2780*/  IMAD.SHL.U32 R2, R5, 0x2, RZ ;  /* 0x0000000205027824 */ /* 0x000fca00078e00ff */
[----:B------:R-:W-:-:S04]  /*2790*/  LOP3.LUT R0, R5, R2, R0, 0x96, !PT ;  /* 0x0000000205007212 */ /* 0x000fc800078e9600 */
[----:B------:R-:W-:Y:S01]  /*27a0*/  LOP3.LUT R0, R0, R3, RZ, 0x3c, !PT ;  /* 0x0000000300007212 */ /* 0x000fe200078e3cff */
[----:B------:R-:W-:-:S04]  /*27b0*/  IMAD.SHL.U32 R3, R7, 0x2, RZ ;  /* 0x0000000207037824 */ /* 0x000fc800078e00ff */
[C---:B------:R-:W-:Y:S02]  /*27c0*/  IMAD.SHL.U32 R2, R0.reuse, 0x10, RZ ;  /* 0x0000001000027824 */ /* 0x040fe400078e00ff */
[----:B------:R-:W-:-:S03]  /*27d0*/  VIADD R5, R0, 0x97f2c90 ;  /* 0x097f2c9000057836 */ /* 0x000fc60000000000 */
[----:B------:R-:W-:Y:S01]  /*27e0*/  LOP3.LUT R3, R7, R3, R2, 0x96, !PT ;  /* 0x0000000307037212 */ /* 0x000fe200078e9602 */
[----:B------:R-:W-:-:S03]  /*27f0*/  IMAD.MOV.U32 R7, RZ, RZ, 0x3ca00000 ;  /* 0x3ca00000ff077424 */ /* 0x000fc600078e00ff */
[----:B------:R-:W-:-:S05]  /*2800*/  LOP3.LUT R3, R3, R0, RZ, 0x3c, !PT ;  /* 0x0000000003037212 */ /* 0x000fca00078e3cff */
[----:B------:R-:W-:-:S04]  /*2810*/  VIADD R3, R3, 0x984b455 ;  /* 0x0984b45503037836 */ /* 0x000fc80000000000 */
[----:B------:R-:W-:-:S03]  /*2820*/  IMAD.WIDE.U32 R2, R3, 0x200000, RZ ;  /* 0x0020000003027825 */ /* 0x000fc600078e00ff */
[----:B------:R-:W-:Y:S01]  /*2830*/  LOP3.LUT R4, R2, R5, RZ, 0x3c, !PT ;  /* 0x0000000502047212 */ /* 0x000fe200078e3cff */
[----:B------:R-:W-:-:S04]  /*2840*/  IMAD.MOV.U32 R5, RZ, RZ, R3 ;  /* 0x000000ffff057224 */ /* 0x000fc800078e0003 */
[----:B------:R-:W1:Y:S02]  /*2850*/  I2F.F64.U64 R2, R4 ;  /* 0x0000000400027312 */ /* 0x000e640000301800 */
[----:B-1----:R-:W-:Y:S01]  /*2860*/  DFMA R2, R2, R6, 5.5511151231257827021e-17 ;  /* 0x3c9000000202742b */ /* 0x002fe20000000006 */
[----:B------:R-:W-:Y:S02]  /*2870*/  SHF.R.S32.HI R7, RZ, 0x1f, R12 ;  /* 0x0000001fff077819 */ /* 0x000fe4000001140c */
[----:B0-----:R-:W-:-:S05]  /*2880*/  LEA R6, P0, R12, UR8, 0x3 ;  /* 0x000000080c067c11 */ /* 0x001fca000f8018ff */
[----:B------:R-:W-:Y:S01]  /*2890*/  DADD R2, R2, -0.5 ;  /* 0xbfe0000002027429 */ /* 0x000fe20000000000 */
[----:B------:R-:W-:-:S07]  /*28a0*/  LEA.HI.X R7, R12, UR9, R7, 0x3, P0 ;  /* 0x000000090c077c11 */ /* 0x000fce00080f1c07 */
[----:B------:R-:W-:-:S07]  /*28b0*/  DMUL R2, R2, UR4 ;  /* 0x0000000402027c28 */ /* 0x000fce0008000000 */
[----:B------:R-:W-:Y:S01]  /*28c0*/  STG.E.64 desc[UR6][R6.64], R2 ;  /* 0x0000000206007986 */ /* 0x000fe2000c101b06 */
[----:B------:R-:W-:Y:S05]  /*28d0*/  EXIT ;  /* 0x000000000000794d */ /* 0x000fea0003800000 */
.L_x_34:
        /* <DEDUP_REMOVED lines=10> */
.L_x_55:


//--------------------- .text._Z7init_W1Pd        --------------------------
	.section	.text._Z7init_W1Pd,"ax",@progbits
	.align	128
        .global         _Z7init_W1Pd
        .type           _Z7init_W1Pd,@function
        .size           _Z7init_W1Pd,(.L_x_56 - _Z7init_W1Pd)
        .other          _Z7init_W1Pd,@"STO_CUDA_ENTRY STV_DEFAULT"
_Z7init_W1Pd:
.text._Z7init_W1Pd:
        /* <DEDUP_REMOVED lines=31> */
.L_x_45:
        /* <DEDUP_REMOVED lines=11> */
.L_x_40:
[----:B------:R-:W-:-:S06]  /*02a0*/  IMAD R11, R6, 0x4, R1 ;  /* 0x00000004060b7824 */ /* 0x000fcc00078e0201 */
[----:B------:R-:W5:Y:S01]  /*02b0*/  LDL R11, [R11+0x4] ;  /* 0x000004000b0b7983 */ /* 0x000f620000100800 */
[----:B------:R-:W-:-:S05]  /*02c0*/  UMOV UR4, URZ ;  /* 0x000000ff00047c82 */ /* 0x000fca0008000000 */
.L_x_39:
        /* <DEDUP_REMOVED lines=192> */
.L_x_42:
[----:B------:R-:W-:-:S06]  /*0ed0*/  IMAD R11, R6, 0x4, R1 ;  /* 0x00000004060b7824 */ /* 0x000fcc00078e0201 */
[----:B------:R-:W5:Y:S01]  /*0ee0*/  LDL R11, [R11+0x4] ;  /* 0x000004000b0b7983 */ /* 0x000f620000100800 */
[----:B------:R-:W-:-:S05]  /*0ef0*/  UMOV UR4, URZ ;  /* 0x000000ff00047c82 */ /* 0x000fca0008000000 */
.L_x_41:
        /* <DEDUP_REMOVED lines=192> */
.L_x_44:
[----:B------:R-:W-:-:S06]  /*1b00*/  IMAD R11, R6, 0x4, R1 ;  /* 0x00000004060b7824 */ /* 0x000fcc00078e0201 */
[----:B------:R-:W5:Y:S01]  /*1b10*/  LDL R11, [R11+0x4] ;  /* 0x000004000b0b7983 */ /* 0x000f620000100800 */
[----:B------:R-:W-:-:S05]  /*1b20*/  UMOV UR4, URZ ;  /* 0x000000ff00047c82 */ /* 0x000fca0008000000 */
.L_x_43:
        /* <DEDUP_REMOVED lines=180> */
.L_x_38:
[----:B0-----:R-:W-:Y:S05]  /*2670*/  BSYNC.RECONVERGENT B1 ;  /* 0x0000000000017941 */ /* 0x001fea0003800200 */
.L_x_37:
[C---:B------:R-:W-:Y:S01]  /*2680*/  ISETP.GT.U32.AND P0, PT, R7.reuse, 0x3, PT ;  /* 0x000000030700780c */ /* 0x040fe20003f04070 */
[----:B------:R-:W-:Y:S01]  /*2690*/  VIADD R10, R10, 0x1 ;  /* 0x000000010a0a7836 */ /* 0x000fe20000000000 */
[--C-:B------:R-:W-:Y:S02]  /*26a0*/  SHF.R.U64 R7, R7, 0x2, R14.reuse ;  /* 0x0000000207077819 */ /* 0x100fe4000000120e */
[----:B------:R-:W-:Y:S02]  /*26b0*/  ISETP.GT.U32.AND.EX P0, PT, R14, RZ, PT, P0 ;  /* 0x000000ff0e00720c */ /* 0x000fe40003f04100 */
[----:B------:R-:W-:-:S11]  /*26c0*/  SHF.R.U32.HI R14, RZ, 0x2, R14 ;  /* 0x00000002ff0e7819 */ /* 0x000fd6000001160e */
[----:B------:R-:W-:Y:S05]  /*26d0*/  @P0 BRA `(.L_x_45) ;  /* 0xffffffd800c40947 */ /* 0x000fea000383ffff */
.L_x_36:
[----:B0-----:R-:W-:Y:S05]  /*26e0*/  BSYNC.RECONVERGENT B0 ;  /* 0x0000000000007941 */ /* 0x001fea0003800200 */
.L_x_35:
        /* <DEDUP_REMOVED lines=31> */
.L_x_46:
        /* <DEDUP_REMOVED lines=10> */
.L_x_56:


//--------------------- .nv.global.init           --------------------------
	.section	.nv.global.init,"aw",@progbits
	.align	4
.nv.global.init:
	.type		mrg32k3aM1SubSeq,@object
	.size		mrg32k3aM1SubSeq,(mrg32k3aM2SubSeq - mrg32k3aM1SubSeq)
mrg32k3aM1SubSeq:
        /*0000*/ 	.byte	0x0b, 0xcc, 0xee, 0x04, 0x73, 0x29, 0x8b, 0x6f, 0xf6, 0x53, 0x03, 0xf6, 0x23, 0xf6, 0xea, 0xda
        /* <DEDUP_REMOVED lines=125> */
	.type		mrg32k3aM2SubSeq,@object
	.size		mrg32k3aM2SubSeq,(mrg32k3aM1 - mrg32k3aM2SubSeq)
mrg32k3aM2SubSeq:
        /* <DEDUP_REMOVED lines=126> */
	.type		mrg32k3aM1,@object
	.size		mrg32k3aM1,(mrg32k3aM1Seq - mrg32k3aM1)
mrg32k3aM1:
        /* <DEDUP_REMOVED lines=144> */
	.type		mrg32k3aM1Seq,@object
	.size		mrg32k3aM1Seq,(mrg32k3aM2 - mrg32k3aM1Seq)
mrg32k3aM1Seq:
        /* <DEDUP_REMOVED lines=144> */
	.type		mrg32k3aM2,@object
	.size		mrg32k3aM2,(mrg32k3aM2Seq - mrg32k3aM2)
mrg32k3aM2:
        /* <DEDUP_REMOVED lines=144> */
	.type		mrg32k3aM2Seq,@object
	.size		mrg32k3aM2Seq,(precalc_xorwow_matrix - mrg32k3aM2Seq)
mrg32k3aM2Seq:
        /* <DEDUP_REMOVED lines=144> */
	.type		precalc_xorwow_matrix,@object
	.size		precalc_xorwow_matrix,(precalc_xorwow_offset_matrix - precalc_xorwow_matrix)
precalc_xorwow_matrix:
        /* <DEDUP_REMOVED lines=6400> */
	.type		precalc_xorwow_offset_matrix,@object
	.size		precalc_xorwow_offset_matrix,(.L_1 - precalc_xorwow_offset_matrix)
precalc_xorwow_offset_matrix:
        /* <DEDUP_REMOVED lines=6400> */
.L_1:


//--------------------- .nv.shared.reserved.0     --------------------------
	.section	.nv.shared.reserved.0,"aw",@nobits
	.weak		__nv_reservedSMEM_offset_0_alias
	.size		__nv_reservedSMEM_offset_0_alias, 0, 64
	.other		__nv_reservedSMEM_offset_0_alias,@"STO_CUDA_RESERVED_SHARED STV_DEFAULT"
__nv_reservedSMEM_offset_0_alias:
	.zero		0
	.zero		64


//--------------------- .nv.shared._Z19hiddenLayerGradientP19NeuralNetworkDevicePdS1_S1_ --------------------------
	.section	.nv.shared._Z19hiddenLayerGradientP19NeuralNetworkDevicePdS1_S1_,"aw",@nobits
	.sectionflags	@""
	.align	8
.nv.shared._Z19hiddenLayerGradientP19NeuralNetworkDevicePdS1_S1_:
	.zero		1104


//--------------------- .nv.shared._Z6layer2P19NeuralNetworkDevicePdS1_ --------------------------
	.section	.nv.shared._Z6layer2P19NeuralNetworkDevicePdS1_,"aw",@nobits
	.sectionflags	@""
	.align	8
.nv.shared._Z6layer2P19NeuralNetworkDevicePdS1_:
	.zero		1536


//--------------------- .nv.shared._Z6layer1P19NeuralNetworkDevicePd --------------------------
	.section	.nv.shared._Z6layer1P19NeuralNetworkDevicePd,"aw",@nobits
	.sectionflags	@""
	.align	8
.nv.shared._Z6layer1P19NeuralNetworkDevicePd:
	.zero		1536


//--------------------- .nv.constant0._Z14updateWeights1P19NeuralNetworkDevicePd --------------------------
	.section	.nv.constant0._Z14updateWeights1P19NeuralNetworkDevicePd,"a",@progbits
	.sectionflags	@""
	.align	4
.nv.constant0._Z14updateWeights1P19NeuralNetworkDevicePd:
	.zero		912


//--------------------- .nv.constant0._Z14updateWeights2P19NeuralNetworkDevicePdS1_ --------------------------
	.section	.nv.constant0._Z14updateWeights2P19NeuralNetworkDevicePdS1_,"a",@progbits
	.sectionflags	@""
	.align	4
.nv.constant0._Z14updateWeights2P19NeuralNetworkDevicePdS1_:
	.zero		920


//--------------------- .nv.constant0._Z19hiddenLayerGradientP19NeuralNetworkDevicePdS1_S1_ --------------------------
	.section	.nv.constant0._Z19hiddenLayerGradientP19NeuralNetworkDevicePdS1_S1_,"a",@progbits
	.sectionflags	@""
	.align	4
.nv.constant0._Z19hiddenLayerGradientP19NeuralNetworkDevicePdS1_S1_:
	.zero		928


//--------------------- .nv.constant0._Z13layerGradientPdS_S_ --------------------------
	.section	.nv.constant0._Z13layerGradientPdS_S_,"a",@progbits
	.sectionflags	@""
	.align	4
.nv.constant0._Z13layerGradientPdS_S_:
	.zero		920


//--------------------- .nv.constant0._Z6relu_dPd --------------------------
	.section	.nv.constant0._Z6relu_dPd,"a",@progbits
	.sectionflags	@""
	.align	4
.nv.constant0._Z6relu_dPd:
	.zero		904


//--------------------- .nv.constant0._Z6layer2P19NeuralNetworkDevicePdS1_ --------------------------
	.section	.nv.constant0._Z6layer2P19NeuralNetworkDevicePdS1_,"a",@progbits
	.sectionflags	@""
	.align	4
.nv.constant0._Z6layer2P19NeuralNetworkDevicePdS1_:
	.zero		920


//--------------------- .nv.constant0._Z6layer1P19NeuralNetworkDevicePd --------------------------
	.section	.nv.constant0._Z6layer1P19NeuralNetworkDevicePd,"a",@progbits
	.sectionflags	@""
	.align	4
.nv.constant0._Z6layer1P19NeuralNetworkDevicePd:
	.zero		912


//--------------------- .nv.constant0._Z11init_hiddenP19NeuralNetworkDevicePd --------------------------
	.section	.nv.constant0._Z11init_hiddenP19NeuralNetworkDevicePd,"a",@progbits
	.sectionflags	@""
	.align	4
.nv.constant0._Z11init_hiddenP19NeuralNetworkDevicePd:
	.zero		912


//--------------------- .nv.constant0._Z7init_W2Pd --------------------------
	.section	.nv.constant0._Z7init_W2Pd,"a",@progbits
	.sectionflags	@""
	.align	4
.nv.constant0._Z7init_W2Pd:
	.zero		904


//--------------------- .nv.constant0._Z7init_W1Pd --------------------------
	.section	.nv.constant0._Z7init_W1Pd,"a",@progbits
	.sectionflags	@""
	.align	4
.nv.constant0._Z7init_W1Pd:
	.zero		904


//--------------------- SYMBOLS --------------------------

	.type		.nv.reservedSmem.offset0,@object
	.size		.nv.reservedSmem.offset0,0x4
	.type		.nv.reservedSmem.cap,@object
	.size		.nv.reservedSmem.cap,0x4
